	.target	sm_100a

	.elftype	@"ET_EXEC"


//--------------------- .note.nv.tkinfo           --------------------------
	.section	.note.nv.tkinfo,"",@"SHT_NOTE"
	.sectionflags	@"SHF_NOTE_NV_TKINFO"
	.tkinfo
        /*0018*/ 	.word	0x00000002
        /*0030*/ 	.string	""
        /*0030*/ 	.string	"ptxas"
        /*0030*/ 	.string	"Cuda compilation tools, release 13.0, V13.0.88"
        /*0030*/ 	.string	"Build cuda_13.0.r13.0/compiler.36424714_0"
        /*0030*/ 	.string	"-arch sm_100a -m 64 "



//--------------------- .note.nv.cuinfo           --------------------------
	.section	.note.nv.cuinfo,"",@"SHT_NOTE"
	.sectionflags	@"SHF_NOTE_NV_CUINFO"
        /*0018*/ 	.short	0x0002
        /*001a*/ 	.short	0x0064
        /*001c*/ 	.short	0x0082
	.zero		2


//--------------------- .nv.info                  --------------------------
	.section	.nv.info,"",@"SHT_CUDA_INFO"
	.align	4


	//----- nvinfo : EIATTR_REGCOUNT
	.align		4
        /*0000*/ 	.byte	0x04, 0x2f
        /*0002*/ 	.short	(.L_19 - .L_18)
	.align		4
.L_18:
        /*0004*/ 	.word	index@(_ZN7cutlass13device_kernelINS_4gemm6kernel13GemmUniversalIN4cute5tupleIJiiiiEEENS1_10collective13CollectiveMmaINS1_35MainloopSm100TmaUmmaWarpSpecializedILi17ELi2ELi4ENS5_IJNS4_1CILi1EEESB_SB_EEEEENS5_IJNSA_ILi64EEENSA_ILi128EEESE_EEEaNS5_IJlSB_lEEEaSH_NS4_8TiledMMAINS4_8MMA_AtomIJNS4_15SM100_MMA_S8_SSIaaiLi64ELi128ELNS4_4UMMA5MajorE0ELSM_0ELNSL_8SaturateE0EEEEEENS4_6LayoutISC_NS5_IJNSA_ILi0EEESR_SR_EEEEENS5_IJNS4_10UnderscoreESU_SU_EEEEENS4_13SM90_TMA_LOADENS4_14ComposedLayoutINS4_7SwizzleILi2ELi4ELi3EEENS4_18smem_ptr_flag_bitsILi8EEENSQ_INS5_IJNSA_ILi8EEESE_EEENS5_IJSE_SB_EEEEEEEvNS4_8identityESX_S17_vS18_EENS_8epilogue10collective18CollectiveEpilogueINS1A_23Sm100TmaWarpSpecializedILi2ELi2ELi32ELb0ELb0EEEJSG_NS5_IJNSQ_ISE_SB_EES1F_EEEaSH_aSH_NS1A_6fusion15FusionCallbacksIS1E_NS1H_17LinearCombinationIaiaiLNS_15FloatRoundStyleE2EEESG_S1G_JEEENS4_5SM1004TMEM4LOAD26SM100_TMEM_LOAD_16dp32b32xESX_S17_NS4_39AutoVectorizingCopyWithAssumedAlignmentILi128EEENS4_14SM90_TMA_STOREES17_S1S_S1S_EEEvvEEEEvNT_6ParamsE)
        /*0008*/ 	.word	0x0000007a


	//----- nvinfo : EIATTR_FRAME_SIZE
	.align		4
.L_19:
        /*000c*/ 	.byte	0x04, 0x11
        /*000e*/ 	.short	(.L_21 - .L_20)
	.align		4
.L_20:
        /*0010*/ 	.word	index@($__internal_2_$__cuda_sm10x_tcgen05_guardrail_trap_unallocated_columns_being_dealloced)
        /*0014*/ 	.word	0x00000000


	//----- nvinfo : EIATTR_FRAME_SIZE
	.align		4
.L_21:
        /*0018*/ 	.byte	0x04, 0x11
        /*001a*/ 	.short	(.L_23 - .L_22)
	.align		4
.L_22:
        /*001c*/ 	.word	index@($__internal_1_$__cuda_sm10x_tcgen05_guardrail_trap_phase_invalid_during_alloc)
        /*0020*/ 	.word	0x00000000


	//----- nvinfo : EIATTR_FRAME_SIZE
	.align		4
.L_23:
        /*0024*/ 	.byte	0x04, 0x11
        /*0026*/ 	.short	(.L_25 - .L_24)
	.align		4
.L_24:
        /*0028*/ 	.word	index@($__internal_0_$__cuda_sm10x_tcgen05_guardrail_trap_col_being_dealloced_not_returned_by_alloc)
        /*002c*/ 	.word	0x00000000


	//----- nvinfo : EIATTR_FRAME_SIZE
	.align		4
.L_25:
        /*0030*/ 	.byte	0x04, 0x11
        /*0032*/ 	.short	(.L_27 - .L_26)
	.align		4
.L_26:
        /*0034*/ 	.word	index@(_ZN7cutlass13device_kernelINS_4gemm6kernel13GemmUniversalIN4cute5tupleIJiiiiEEENS1_10collective13CollectiveMmaINS1_35MainloopSm100TmaUmmaWarpSpecializedILi17ELi2ELi4ENS5_IJNS4_1CILi1EEESB_SB_EEEEENS5_IJNSA_ILi64EEENSA_ILi128EEESE_EEEaNS5_IJlSB_lEEEaSH_NS4_8TiledMMAINS4_8MMA_AtomIJNS4_15SM100_MMA_S8_SSIaaiLi64ELi128ELNS4_4UMMA5MajorE0ELSM_0ELNSL_8SaturateE0EEEEEENS4_6LayoutISC_NS5_IJNSA_ILi0EEESR_SR_EEEEENS5_IJNS4_10UnderscoreESU_SU_EEEEENS4_13SM90_TMA_LOADENS4_14ComposedLayoutINS4_7SwizzleILi2ELi4ELi3EEENS4_18smem_ptr_flag_bitsILi8EEENSQ_INS5_IJNSA_ILi8EEESE_EEENS5_IJSE_SB_EEEEEEEvNS4_8identityESX_S17_vS18_EENS_8epilogue10collective18CollectiveEpilogueINS1A_23Sm100TmaWarpSpecializedILi2ELi2ELi32ELb0ELb0EEEJSG_NS5_IJNSQ_ISE_SB_EES1F_EEEaSH_aSH_NS1A_6fusion15FusionCallbacksIS1E_NS1H_17LinearCombinationIaiaiLNS_15FloatRoundStyleE2EEESG_S1G_JEEENS4_5SM1004TMEM4LOAD26SM100_TMEM_LOAD_16dp32b32xESX_S17_NS4_39AutoVectorizingCopyWithAssumedAlignmentILi128EEENS4_14SM90_TMA_STOREES17_S1S_S1S_EEEvvEEEEvNT_6ParamsE)
        /*0038*/ 	.word	0x00000000


	//----- nvinfo : EIATTR_MIN_STACK_SIZE
	.align		4
.L_27:
        /*003c*/ 	.byte	0x04, 0x12
        /*003e*/ 	.short	(.L_29 - .L_28)
	.align		4
.L_28:
        /*0040*/ 	.word	index@(_ZN7cutlass13device_kernelINS_4gemm6kernel13GemmUniversalIN4cute5tupleIJiiiiEEENS1_10collective13CollectiveMmaINS1_35MainloopSm100TmaUmmaWarpSpecializedILi17ELi2ELi4ENS5_IJNS4_1CILi1EEESB_SB_EEEEENS5_IJNSA_ILi64EEENSA_ILi128EEESE_EEEaNS5_IJlSB_lEEEaSH_NS4_8TiledMMAINS4_8MMA_AtomIJNS4_15SM100_MMA_S8_SSIaaiLi64ELi128ELNS4_4UMMA5MajorE0ELSM_0ELNSL_8SaturateE0EEEEEENS4_6LayoutISC_NS5_IJNSA_ILi0EEESR_SR_EEEEENS5_IJNS4_10UnderscoreESU_SU_EEEEENS4_13SM90_TMA_LOADENS4_14ComposedLayoutINS4_7SwizzleILi2ELi4ELi3EEENS4_18smem_ptr_flag_bitsILi8EEENSQ_INS5_IJNSA_ILi8EEESE_EEENS5_IJSE_SB_EEEEEEEvNS4_8identityESX_S17_vS18_EENS_8epilogue10collective18CollectiveEpilogueINS1A_23Sm100TmaWarpSpecializedILi2ELi2ELi32ELb0ELb0EEEJSG_NS5_IJNSQ_ISE_SB_EES1F_EEEaSH_aSH_NS1A_6fusion15FusionCallbacksIS1E_NS1H_17LinearCombinationIaiaiLNS_15FloatRoundStyleE2EEESG_S1G_JEEENS4_5SM1004TMEM4LOAD26SM100_TMEM_LOAD_16dp32b32xESX_S17_NS4_39AutoVectorizingCopyWithAssumedAlignmentILi128EEENS4_14SM90_TMA_STOREES17_S1S_S1S_EEEvvEEEEvNT_6ParamsE)
        /*0044*/ 	.word	0x00000000
.L_29:


//--------------------- .nv.compat                --------------------------
	.section	.nv.compat,"",@"SHT_CUDA_COMPAT_INFO"
	.align	4
        /*0000*/ 	.byte	0x02, 0x09, 0x01, 0x00, 0x02, 0x02, 0x03, 0x00, 0x02, 0x05, 0x06, 0x00, 0x03, 0x07, 0x01, 0x01
        /*0010*/ 	.byte	0x02, 0x03, 0x01, 0x00, 0x02, 0x06, 0x01, 0x00, 0x04, 0x0b, 0x08, 0x00, 0x01, 0x00, 0x00, 0x00
        /*0020*/ 	.byte	0x00, 0x00, 0x00, 0x00


//--------------------- .nv.info._ZN7cutlass13device_kernelINS_4gemm6kernel13GemmUniversalIN4cute5tupleIJiiiiEEENS1_10collective13CollectiveMmaINS1_35MainloopSm100TmaUmmaWarpSpecializedILi17ELi2ELi4ENS5_IJNS4_1CILi1EEESB_SB_EEEEENS5_IJNSA_ILi64EEENSA_ILi128EEESE_EEEaNS5_IJlSB_lEEEaSH_NS4_8TiledMMAINS4_8MMA_AtomIJNS4_15SM100_MMA_S8_SSIaaiLi64ELi128ELNS4_4UMMA5MajorE0ELSM_0ELNSL_8SaturateE0EEEEEENS4_6LayoutISC_NS5_IJNSA_ILi0EEESR_SR_EEEEENS5_IJNS4_10UnderscoreESU_SU_EEEEENS4_13SM90_TMA_LOADENS4_14ComposedLayoutINS4_7SwizzleILi2ELi4ELi3EEENS4_18smem_ptr_flag_bitsILi8EEENSQ_INS5_IJNSA_ILi8EEESE_EEENS5_IJSE_SB_EEEEEEEvNS4_8identityESX_S17_vS18_EENS_8epilogue10collective18CollectiveEpilogueINS1A_23Sm100TmaWarpSpecializedILi2ELi2ELi32ELb0ELb0EEEJSG_NS5_IJNSQ_ISE_SB_EES1F_EEEaSH_aSH_NS1A_6fusion15FusionCallbacksIS1E_NS1H_17LinearCombinationIaiaiLNS_15FloatRoundStyleE2EEESG_S1G_JEEENS4_5SM1004TMEM4LOAD26SM100_TMEM_LOAD_16dp32b32xESX_S17_NS4_39AutoVectorizingCopyWithAssumedAlignmentILi128EEENS4_14SM90_TMA_STOREES17_S1S_S1S_EEEvvEEEEvNT_6ParamsE --------------------------
	.section	.nv.info._ZN7cutlass13device_kernelINS_4gemm6kernel13GemmUniversalIN4cute5tupleIJiiiiEEENS1_10collective13CollectiveMmaINS1_35MainloopSm100TmaUmmaWarpSpecializedILi17ELi2ELi4ENS5_IJNS4_1CILi1EEESB_SB_EEEEENS5_IJNSA_ILi64EEENSA_ILi128EEESE_EEEaNS5_IJlSB_lEEEaSH_NS4_8TiledMMAINS4_8MMA_AtomIJNS4_15SM100_MMA_S8_SSIaaiLi64ELi128ELNS4_4UMMA5MajorE0ELSM_0ELNSL_8SaturateE0EEEEEENS4_6LayoutISC_NS5_IJNSA_ILi0EEESR_SR_EEEEENS5_IJNS4_10UnderscoreESU_SU_EEEEENS4_13SM90_TMA_LOADENS4_14ComposedLayoutINS4_7SwizzleILi2ELi4ELi3EEENS4_18smem_ptr_flag_bitsILi8EEENSQ_INS5_IJNSA_ILi8EEESE_EEENS5_IJSE_SB_EEEEEEEvNS4_8identityESX_S17_vS18_EENS_8epilogue10collective18CollectiveEpilogueINS1A_23Sm100TmaWarpSpecializedILi2ELi2ELi32ELb0ELb0EEEJSG_NS5_IJNSQ_ISE_SB_EES1F_EEEaSH_aSH_NS1A_6fusion15FusionCallbacksIS1E_NS1H_17LinearCombinationIaiaiLNS_15FloatRoundStyleE2EEESG_S1G_JEEENS4_5SM1004TMEM4LOAD26SM100_TMEM_LOAD_16dp32b32xESX_S17_NS4_39AutoVectorizingCopyWithAssumedAlignmentILi128EEENS4_14SM90_TMA_STOREES17_S1S_S1S_EEEvvEEEEvNT_6ParamsE,"",@"SHT_CUDA_INFO"
	.sectionflags	@""
	.align	4


	//----- nvinfo : EIATTR_CUDA_API_VERSION
	.align		4
        /*0000*/ 	.byte	0x04, 0x37
        /*0002*/ 	.short	(.L_31 - .L_30)
.L_30:
        /*0004*/ 	.word	0x00000082


	//----- nvinfo : EIATTR_KPARAM_INFO
	.align		4
.L_31:
        /*0008*/ 	.byte	0x04, 0x17
        /*000a*/ 	.short	(.L_33 - .L_32)
.L_32:
        /*000c*/ 	.word	0x00000000
        /*0010*/ 	.short	0x0000
        /*0012*/ 	.short	0x0000
        /*0014*/ 	.byte	0x00, 0xf0, 0x01, 0x20


	//----- nvinfo : EIATTR_AT_ENTRY_FRAGMENTS
	.align		4
.L_33:
        /*0018*/ 	.byte	0x04, 0x4f
        /*001a*/ 	.short	(.L_35 - .L_34)


	//   ....[0]....
.L_34:
        /*001c*/ 	.word	0x00000006


	//----- nvinfo : EIATTR_RESERVED_SMEM_USED
	.align		4
.L_35:
        /*0020*/ 	.byte	0x01, 0x41
	.zero		2


	//----- nvinfo : EIATTR_SPARSE_MMA_MASK
	.align		4
        /*0024*/ 	.byte	0x03, 0x50
        /*0026*/ 	.short	0x0000


	//----- nvinfo : EIATTR_TCGEN05_1CTA_USED
	.align		4
        /*0028*/ 	.byte	0x01, 0x51
	.zero		2


	//----- nvinfo : EIATTR_MAXREG_COUNT
	.align		4
        /*002c*/ 	.byte	0x03, 0x1b
        /*002e*/ 	.short	0x00ff


	//----- nvinfo : EIATTR_NUM_BARRIERS
	.align		4
        /*0030*/ 	.byte	0x02, 0x4c
        /*0032*/ 	.byte	0x07
	.zero		1


	//----- nvinfo : EIATTR_EXTERNS
	.align		4
        /*0034*/ 	.byte	0x04, 0x0f
        /*0036*/ 	.short	(.L_37 - .L_36)


	//   ....[0]....
	.align		4
.L_36:
        /*0038*/ 	.word	index@(__assertfail)


	//----- nvinfo : EIATTR_MERCURY_ISA_VERSION
	.align		4
.L_37:
        /*003c*/ 	.byte	0x03, 0x5f
        /*003e*/ 	.short	0x0101


	//----- nvinfo : EIATTR_INT_WARP_WIDE_INSTR_OFFSETS
	.align		4
        /*0040*/ 	.byte	0x04, 0x31
        /*0042*/ 	.short	(.L_39 - .L_38)


	//   ....[0]....
.L_38:
        /*0044*/ 	.word	0x00001f70


	//   ....[1]....
        /*0048*/ 	.word	0x00004090


	//   ....[2]....
        /*004c*/ 	.word	0x000040b0


	//   ....[3]....
        /*0050*/ 	.word	0x000040e0


	//   ....[4]....
        /*0054*/ 	.word	0x00004a10


	//   ....[5]....
        /*0058*/ 	.word	0x00004a80


	//   ....[6]....
        /*005c*/ 	.word	0x00004c60


	//   ....[7]....
        /*0060*/ 	.word	0x00004dc0


	//----- nvinfo : EIATTR_COOP_GROUP_MASK_REGIDS
	.align		4
.L_39:
        /*0064*/ 	.byte	0x04, 0x29
        /*0066*/ 	.short	(.L_41 - .L_40)


	//   ....[0]....
.L_40:
        /*0068*/ 	.word	0xffffffff


	//   ....[1]....
        /*006c*/ 	.word	0xffffffff


	//   ....[2]....
        /*0070*/ 	.word	0xffffffff


	//   ....[3]....
        /*0074*/ 	.word	0xffffffff


	//   ....[4]....
        /*0078*/ 	.word	0xffffffff


	//   ....[5]....
        /*007c*/ 	.word	0xffffffff


	//   ....[6]....
        /*0080*/ 	.word	0xffffffff


	//   ....[7]....
        /*0084*/ 	.word	0xffffffff


	//   ....[8]....
        /*0088*/ 	.word	0xffffffff


	//   ....[9]....
        /*008c*/ 	.word	0xffffffff


	//   ....[10]....
        /*0090*/ 	.word	0xffffffff


	//   ....[11]....
        /*0094*/ 	.word	0xffffffff


	//   ....[12]....
        /*0098*/ 	.word	0xffffffff


	//----- nvinfo : EIATTR_COOP_GROUP_INSTR_OFFSETS
	.align		4
.L_41:
        /*009c*/ 	.byte	0x04, 0x28
        /*009e*/ 	.short	(.L_43 - .L_42)


	//   ....[0]....
.L_42:
        /*00a0*/ 	.word	0x00000090


	//   ....[1]....
        /*00a4*/ 	.word	0x000004d0


	//   ....[2]....
        /*00a8*/ 	.word	0x00000810


	//   ....[3]....
        /*00ac*/ 	.word	0x00000970


	//   ....[4]....
        /*00b0*/ 	.word	0x00000a70


	//   ....[5]....
        /*00b4*/ 	.word	0x00000be0


	//   ....[6]....
        /*00b8*/ 	.word	0x00000d80


	//   ....[7]....
        /*00bc*/ 	.word	0x00001e50


	//   ....[8]....
        /*00c0*/ 	.word	0x00003380


	//   ....[9]....
        /*00c4*/ 	.word	0x00003590


	//   ....[10]....
        /*00c8*/ 	.word	0x000035c0


	//   ....[11]....
        /*00cc*/ 	.word	0x00003f70


	//   ....[12]....
        /*00d0*/ 	.word	0x000041a0


	//----- nvinfo : EIATTR_VRC_CTA_INIT_COUNT
	.align		4
.L_43:
        /*00d4*/ 	.byte	0x02, 0x4a
        /*00d6*/ 	.byte	0x80
	.zero		1


	//----- nvinfo : EIATTR_SYSCALL_OFFSETS
	.align		4
        /*00d8*/ 	.byte	0x04, 0x46
        /*00da*/ 	.short	(.L_45 - .L_44)


	//   ....[0]....
.L_44:
        /*00dc*/ 	.word	0x00005810


	//   ....[1]....
        /*00e0*/ 	.word	0x00005950


	//   ....[2]....
        /*00e4*/ 	.word	0x00006150


	//   ....[3]....
        /*00e8*/ 	.word	0x00006ef0


	//----- nvinfo : EIATTR_MBARRIER_INSTR_OFFSETS
	.align		4
.L_45:
        /*00ec*/ 	.byte	0x04, 0x39
        /*00ee*/ 	.short	(.L_47 - .L_46)


	//   ....[0]....
.L_46:
        /*00f0*/ 	.word	0x000005d0
        /*00f4*/ 	.word	0x000000ff
        /*00f8*/ 	.word	0x00000000
        /*00fc*/ 	.short	0x0100
        /*00fe*/ 	.byte	0x05
	.zero		1


	//   ....[1]....
        /*0100*/ 	.word	0x000005e0
        /*0104*/ 	.word	0x000000ff
        /*0108*/ 	.word	0x00000088
        /*010c*/ 	.short	0x0100
        /*010e*/ 	.byte	0x05
	.zero		1


	//   ....[2]....
        /*0110*/ 	.word	0x000005f0
        /*0114*/ 	.word	0x000000ff
        /*0118*/ 	.word	0x00000008
        /*011c*/ 	.short	0x0100
        /*011e*/ 	.byte	0x05
	.zero		1


	//   ....[3]....
        /*0120*/ 	.word	0x00000600
        /*0124*/ 	.word	0x000000ff
        /*0128*/ 	.word	0x00000090
        /*012c*/ 	.short	0x0100
        /*012e*/ 	.byte	0x05
	.zero		1


	//   ....[4]....
        /*0130*/ 	.word	0x00000610
        /*0134*/ 	.word	0x000000ff
        /*0138*/ 	.word	0x00000010
        /*013c*/ 	.short	0x0100
        /*013e*/ 	.byte	0x05
	.zero		1


	//   ....[5]....
        /*0140*/ 	.word	0x00000620
        /*0144*/ 	.word	0x000000ff
        /*0148*/ 	.word	0x00000098
        /*014c*/ 	.short	0x0100
        /*014e*/ 	.byte	0x05
	.zero		1


	//   ....[6]....
        /*0150*/ 	.word	0x00000630
        /*0154*/ 	.word	0x000000ff
        /*0158*/ 	.word	0x00000018
        /*015c*/ 	.short	0x0100
        /*015e*/ 	.byte	0x05
	.zero		1


	//   ....[7]....
        /*0160*/ 	.word	0x00000640
        /*0164*/ 	.word	0x000000ff
        /*0168*/ 	.word	0x000000a0
        /*016c*/ 	.short	0x0100
        /*016e*/ 	.byte	0x05
	.zero		1


	//   ....[8]....
        /*0170*/ 	.word	0x00000650
        /*0174*/ 	.word	0x000000ff
        /*0178*/ 	.word	0x00000020
        /*017c*/ 	.short	0x0100
        /*017e*/ 	.byte	0x05
	.zero		1


	//   ....[9]....
        /*0180*/ 	.word	0x00000660
        /*0184*/ 	.word	0x000000ff
        /*0188*/ 	.word	0x000000a8
        /*018c*/ 	.short	0x0100
        /*018e*/ 	.byte	0x05
	.zero		1


	//   ....[10]....
        /*0190*/ 	.word	0x00000670
        /*0194*/ 	.word	0x000000ff
        /*0198*/ 	.word	0x00000028
        /*019c*/ 	.short	0x0100
        /*019e*/ 	.byte	0x05
	.zero		1


	//   ....[11]....
        /*01a0*/ 	.word	0x00000680
        /*01a4*/ 	.word	0x000000ff
        /*01a8*/ 	.word	0x000000b0
        /*01ac*/ 	.short	0x0100
        /*01ae*/ 	.byte	0x05
	.zero		1


	//   ....[12]....
        /*01b0*/ 	.word	0x00000690
        /*01b4*/ 	.word	0x000000ff
        /*01b8*/ 	.word	0x00000030
        /*01bc*/ 	.short	0x0100
        /*01be*/ 	.byte	0x05
	.zero		1


	//   ....[13]....
        /*01c0*/ 	.word	0x000006a0
        /*01c4*/ 	.word	0x000000ff
        /*01c8*/ 	.word	0x000000b8
        /*01cc*/ 	.short	0x0100
        /*01ce*/ 	.byte	0x05
	.zero		1


	//   ....[14]....
        /*01d0*/ 	.word	0x000006b0
        /*01d4*/ 	.word	0x000000ff
        /*01d8*/ 	.word	0x00000038
        /*01dc*/ 	.short	0x0100
        /*01de*/ 	.byte	0x05
	.zero		1


	//   ....[15]....
        /*01e0*/ 	.word	0x000006c0
        /*01e4*/ 	.word	0x000000ff
        /*01e8*/ 	.word	0x000000c0
        /*01ec*/ 	.short	0x0100
        /*01ee*/ 	.byte	0x05
	.zero		1


	//   ....[16]....
        /*01f0*/ 	.word	0x000006d0
        /*01f4*/ 	.word	0x000000ff
        /*01f8*/ 	.word	0x00000040
        /*01fc*/ 	.short	0x0100
        /*01fe*/ 	.byte	0x05
	.zero		1


	//   ....[17]....
        /*0200*/ 	.word	0x000006e0
        /*0204*/ 	.word	0x000000ff
        /*0208*/ 	.word	0x000000c8
        /*020c*/ 	.short	0x0100
        /*020e*/ 	.byte	0x05
	.zero		1


	//   ....[18]....
        /*0210*/ 	.word	0x000006f0
        /*0214*/ 	.word	0x000000ff
        /*0218*/ 	.word	0x00000048
        /*021c*/ 	.short	0x0100
        /*021e*/ 	.byte	0x05
	.zero		1


	//   ....[19]....
        /*0220*/ 	.word	0x00000700
        /*0224*/ 	.word	0x000000ff
        /*0228*/ 	.word	0x000000d0
        /*022c*/ 	.short	0x0100
        /*022e*/ 	.byte	0x05
	.zero		1


	//   ....[20]....
        /*0230*/ 	.word	0x00000710
        /*0234*/ 	.word	0x000000ff
        /*0238*/ 	.word	0x00000050
        /*023c*/ 	.short	0x0100
        /*023e*/ 	.byte	0x05
	.zero		1


	//   ....[21]....
        /*0240*/ 	.word	0x00000720
        /*0244*/ 	.word	0x000000ff
        /*0248*/ 	.word	0x000000d8
        /*024c*/ 	.short	0x0100
        /*024e*/ 	.byte	0x05
	.zero		1


	//   ....[22]....
        /*0250*/ 	.word	0x00000730
        /*0254*/ 	.word	0x000000ff
        /*0258*/ 	.word	0x00000058
        /*025c*/ 	.short	0x0100
        /*025e*/ 	.byte	0x05
	.zero		1


	//   ....[23]....
        /*0260*/ 	.word	0x00000740
        /*0264*/ 	.word	0x000000ff
        /*0268*/ 	.word	0x000000e0
        /*026c*/ 	.short	0x0100
        /*026e*/ 	.byte	0x05
	.zero		1


	//   ....[24]....
        /*0270*/ 	.word	0x00000750
        /*0274*/ 	.word	0x000000ff
        /*0278*/ 	.word	0x00000060
        /*027c*/ 	.short	0x0100
        /*027e*/ 	.byte	0x05
	.zero		1


	//   ....[25]....
        /*0280*/ 	.word	0x00000760
        /*0284*/ 	.word	0x000000ff
        /*0288*/ 	.word	0x000000e8
        /*028c*/ 	.short	0x0100
        /*028e*/ 	.byte	0x05
	.zero		1


	//   ....[26]....
        /*0290*/ 	.word	0x00000770
        /*0294*/ 	.word	0x000000ff
        /*0298*/ 	.word	0x00000068
        /*029c*/ 	.short	0x0100
        /*029e*/ 	.byte	0x05
	.zero		1


	//   ....[27]....
        /*02a0*/ 	.word	0x00000780
        /*02a4*/ 	.word	0x000000ff
        /*02a8*/ 	.word	0x000000f0
        /*02ac*/ 	.short	0x0100
        /*02ae*/ 	.byte	0x05
	.zero		1


	//   ....[28]....
        /*02b0*/ 	.word	0x00000790
        /*02b4*/ 	.word	0x000000ff
        /*02b8*/ 	.word	0x00000070
        /*02bc*/ 	.short	0x0100
        /*02be*/ 	.byte	0x05
	.zero		1


	//   ....[29]....
        /*02c0*/ 	.word	0x000007a0
        /*02c4*/ 	.word	0x000000ff
        /*02c8*/ 	.word	0x000000f8
        /*02cc*/ 	.short	0x0100
        /*02ce*/ 	.byte	0x05
	.zero		1


	//   ....[30]....
        /*02d0*/ 	.word	0x000007b0
        /*02d4*/ 	.word	0x000000ff
        /*02d8*/ 	.word	0x00000078
        /*02dc*/ 	.short	0x0100
        /*02de*/ 	.byte	0x05
	.zero		1


	//   ....[31]....
        /*02e0*/ 	.word	0x000007c0
        /*02e4*/ 	.word	0x000000ff
        /*02e8*/ 	.word	0x00000100
        /*02ec*/ 	.short	0x0100
        /*02ee*/ 	.byte	0x05
	.zero		1


	//   ....[32]....
        /*02f0*/ 	.word	0x000007d0
        /*02f4*/ 	.word	0x000000ff
        /*02f8*/ 	.word	0x00000080
        /*02fc*/ 	.short	0x0100
        /*02fe*/ 	.byte	0x05
	.zero		1


	//   ....[33]....
        /*0300*/ 	.word	0x000007e0
        /*0304*/ 	.word	0x000000ff
        /*0308*/ 	.word	0x00000108
        /*030c*/ 	.short	0x0100
        /*030e*/ 	.byte	0x05
	.zero		1


	//   ....[34]....
        /*0310*/ 	.word	0x00000920
        /*0314*/ 	.word	0x000000ff
        /*0318*/ 	.word	0x00000110
        /*031c*/ 	.short	0x0100
        /*031e*/ 	.byte	0x07
	.zero		1


	//   ....[35]....
        /*0320*/ 	.word	0x00000930
        /*0324*/ 	.word	0x000000ff
        /*0328*/ 	.word	0x00000120
        /*032c*/ 	.short	0x0100
        /*032e*/ 	.byte	0x07
	.zero		1


	//   ....[36]....
        /*0330*/ 	.word	0x00000940
        /*0334*/ 	.word	0x000000ff
        /*0338*/ 	.word	0x00000118
        /*033c*/ 	.short	0x0100
        /*033e*/ 	.byte	0x07
	.zero		1


	//   ....[37]....
        /*0340*/ 	.word	0x00000950
        /*0344*/ 	.word	0x000000ff
        /*0348*/ 	.word	0x00000128
        /*034c*/ 	.short	0x0100
        /*034e*/ 	.byte	0x07
	.zero		1


	//   ....[38]....
        /*0350*/ 	.word	0x00000a40
        /*0354*/ 	.word	0x000000ff
        /*0358*/ 	.word	0x00000130
        /*035c*/ 	.short	0x0100
        /*035e*/ 	.byte	0x05
	.zero		1


	//   ....[39]....
        /*0360*/ 	.word	0x00000a50
        /*0364*/ 	.word	0x000000ff
        /*0368*/ 	.word	0x00000138
        /*036c*/ 	.short	0x0100
        /*036e*/ 	.byte	0x05
	.zero		1


	//   ....[40]....
        /*0370*/ 	.word	0x00000b90
        /*0374*/ 	.word	0x000000ff
        /*0378*/ 	.word	0x00000140
        /*037c*/ 	.short	0x0100
        /*037e*/ 	.byte	0x05
	.zero		1


	//   ....[41]....
        /*0380*/ 	.word	0x00000ba0
        /*0384*/ 	.word	0x000000ff
        /*0388*/ 	.word	0x00000150
        /*038c*/ 	.short	0x0100
        /*038e*/ 	.byte	0x05
	.zero		1


	//   ....[42]....
        /*0390*/ 	.word	0x00000bb0
        /*0394*/ 	.word	0x000000ff
        /*0398*/ 	.word	0x00000148
        /*039c*/ 	.short	0x0100
        /*039e*/ 	.byte	0x05
	.zero		1


	//   ....[43]....
        /*03a0*/ 	.word	0x00000bc0
        /*03a4*/ 	.word	0x000000ff
        /*03a8*/ 	.word	0x00000158
        /*03ac*/ 	.short	0x0100
        /*03ae*/ 	.byte	0x05
	.zero		1


	//   ....[44]....
        /*03b0*/ 	.word	0x00000cf0
        /*03b4*/ 	.word	0x000000ff
        /*03b8*/ 	.word	0x00000160
        /*03bc*/ 	.short	0x0100
        /*03be*/ 	.byte	0x07
	.zero		1


	//   ....[45]....
        /*03c0*/ 	.word	0x00000d00
        /*03c4*/ 	.word	0x000000ff
        /*03c8*/ 	.word	0x00000180
        /*03cc*/ 	.short	0x0100
        /*03ce*/ 	.byte	0x07
	.zero		1


	//   ....[46]....
        /*03d0*/ 	.word	0x00000d10
        /*03d4*/ 	.word	0x000000ff
        /*03d8*/ 	.word	0x00000168
        /*03dc*/ 	.short	0x0100
        /*03de*/ 	.byte	0x07
	.zero		1


	//   ....[47]....
        /*03e0*/ 	.word	0x00000d20
        /*03e4*/ 	.word	0x000000ff
        /*03e8*/ 	.word	0x00000188
        /*03ec*/ 	.short	0x0100
        /*03ee*/ 	.byte	0x07
	.zero		1


	//   ....[48]....
        /*03f0*/ 	.word	0x00000d30
        /*03f4*/ 	.word	0x000000ff
        /*03f8*/ 	.word	0x00000170
        /*03fc*/ 	.short	0x0100
        /*03fe*/ 	.byte	0x07
	.zero		1


	//   ....[49]....
        /*0400*/ 	.word	0x00000d40
        /*0404*/ 	.word	0x000000ff
        /*0408*/ 	.word	0x00000190
        /*040c*/ 	.short	0x0100
        /*040e*/ 	.byte	0x07
	.zero		1


	//   ....[50]....
        /*0410*/ 	.word	0x00000d50
        /*0414*/ 	.word	0x000000ff
        /*0418*/ 	.word	0x00000178
        /*041c*/ 	.short	0x0100
        /*041e*/ 	.byte	0x07
	.zero		1


	//   ....[51]....
        /*0420*/ 	.word	0x00000d60
        /*0424*/ 	.word	0x000000ff
        /*0428*/ 	.word	0x00000198
        /*042c*/ 	.short	0x0100
        /*042e*/ 	.byte	0x07
	.zero		1


	//   ....[52]....
        /*0430*/ 	.word	0x00000e50
        /*0434*/ 	.word	0x000000ff
        /*0438*/ 	.word	0x000001a0
        /*043c*/ 	.short	0x0100
        /*043e*/ 	.byte	0x05
	.zero		1


	//   ....[53]....
        /*0440*/ 	.word	0x00000e60
        /*0444*/ 	.word	0x000000ff
        /*0448*/ 	.word	0x000001b0
        /*044c*/ 	.short	0x0100
        /*044e*/ 	.byte	0x05
	.zero		1


	//   ....[54]....
        /*0450*/ 	.word	0x00000e70
        /*0454*/ 	.word	0x000000ff
        /*0458*/ 	.word	0x000001a8
        /*045c*/ 	.short	0x0100
        /*045e*/ 	.byte	0x05
	.zero		1


	//   ....[55]....
        /*0460*/ 	.word	0x00000e80
        /*0464*/ 	.word	0x000000ff
        /*0468*/ 	.word	0x000001b8
        /*046c*/ 	.short	0x0100
        /*046e*/ 	.byte	0x05
	.zero		1


	//   ....[56]....
        /*0470*/ 	.word	0x00001750
        /*0474*/ 	.word	0x00000003
        /*0478*/ 	.word	0x000001b0
        /*047c*/ 	.short	0x010a
        /*047e*/ 	.byte	0xff
	.zero		1


	//   ....[57]....
        /*0480*/ 	.word	0x00001780
        /*0484*/ 	.word	0x00000003
        /*0488*/ 	.word	0x000001a0
        /*048c*/ 	.short	0x0101
        /*048e*/ 	.byte	0xff
	.zero		1


	//   ....[58]....
        /*0490*/ 	.word	0x00001850
        /*0494*/ 	.word	0x000000ff
        /*0498*/ 	.word	0x00000088
        /*049c*/ 	.short	0x010a
        /*049e*/ 	.byte	0x08
	.zero		1


	//   ....[59]....
        /*04a0*/ 	.word	0x000018f0
        /*04a4*/ 	.word	0x000000ff
        /*04a8*/ 	.word	0x00000088
        /*04ac*/ 	.short	0x010a
        /*04ae*/ 	.byte	0x21
	.zero		1


	//   ....[60]....
        /*04b0*/ 	.word	0x00001a40
        /*04b4*/ 	.word	0x000000ff
        /*04b8*/ 	.word	0x00000088
        /*04bc*/ 	.short	0x010a
        /*04be*/ 	.byte	0x08
	.zero		1


	//   ....[61]....
        /*04c0*/ 	.word	0x00001b50
        /*04c4*/ 	.word	0x000000ff
        /*04c8*/ 	.word	0x00000138
        /*04cc*/ 	.short	0x0101
        /*04ce*/ 	.byte	0x04
	.zero		1


	//   ....[62]....
        /*04d0*/ 	.word	0x00001b70
        /*04d4*/ 	.word	0x000000ff
        /*04d8*/ 	.word	0x00000088
        /*04dc*/ 	.short	0x010a
        /*04de*/ 	.byte	0x08
	.zero		1


	//   ....[63]....
        /*04e0*/ 	.word	0x00001bf0
        /*04e4*/ 	.word	0x000000ff
        /*04e8*/ 	.word	0x00000088
        /*04ec*/ 	.short	0x010a
        /*04ee*/ 	.byte	0x11
	.zero		1


	//   ....[64]....
        /*04f0*/ 	.word	0x00001d40
        /*04f4*/ 	.word	0x000000ff
        /*04f8*/ 	.word	0x00000088
        /*04fc*/ 	.short	0x010a
        /*04fe*/ 	.byte	0x08
	.zero		1


	//   ....[65]....
        /*0500*/ 	.word	0x00001e80
        /*0504*/ 	.word	0x00000002
        /*0508*/ 	.word	0x00000140
        /*050c*/ 	.short	0x010a
        /*050e*/ 	.byte	0xff
	.zero		1


	//   ....[66]....
        /*0510*/ 	.word	0x00001f40
        /*0514*/ 	.word	0x00000002
        /*0518*/ 	.word	0x00000000
        /*051c*/ 	.short	0x0101
        /*051e*/ 	.byte	0xff
	.zero		1


	//   ....[67]....
        /*0520*/ 	.word	0x000024a0
        /*0524*/ 	.word	0x000000ff
        /*0528*/ 	.word	0x00000000
        /*052c*/ 	.short	0x010a
        /*052e*/ 	.byte	0x05
	.zero		1


	//   ....[68]....
        /*0530*/ 	.word	0x00002530
        /*0534*/ 	.word	0x000000ff
        /*0538*/ 	.word	0x00000000
        /*053c*/ 	.short	0x010a
        /*053e*/ 	.byte	0x05
	.zero		1


	//   ....[69]....
        /*0540*/ 	.word	0x000025c0
        /*0544*/ 	.word	0x000000ff
        /*0548*/ 	.word	0x00000000
        /*054c*/ 	.short	0x010a
        /*054e*/ 	.byte	0x05
	.zero		1


	//   ....[70]....
        /*0550*/ 	.word	0x00002650
        /*0554*/ 	.word	0x000000ff
        /*0558*/ 	.word	0x00000000
        /*055c*/ 	.short	0x010a
        /*055e*/ 	.byte	0x05
	.zero		1


	//   ....[71]....
        /*0560*/ 	.word	0x000026e0
        /*0564*/ 	.word	0x000000ff
        /*0568*/ 	.word	0x00000000
        /*056c*/ 	.short	0x010a
        /*056e*/ 	.byte	0x05
	.zero		1


	//   ....[72]....
        /*0570*/ 	.word	0x00002770
        /*0574*/ 	.word	0x000000ff
        /*0578*/ 	.word	0x00000000
        /*057c*/ 	.short	0x010a
        /*057e*/ 	.byte	0x05
	.zero		1


	//   ....[73]....
        /*0580*/ 	.word	0x00002800
        /*0584*/ 	.word	0x000000ff
        /*0588*/ 	.word	0x00000000
        /*058c*/ 	.short	0x010a
        /*058e*/ 	.byte	0x05
	.zero		1


	//   ....[74]....
        /*0590*/ 	.word	0x00002890
        /*0594*/ 	.word	0x000000ff
        /*0598*/ 	.word	0x00000000
        /*059c*/ 	.short	0x010a
        /*059e*/ 	.byte	0x05
	.zero		1


	//   ....[75]....
        /*05a0*/ 	.word	0x00002920
        /*05a4*/ 	.word	0x000000ff
        /*05a8*/ 	.word	0x00000000
        /*05ac*/ 	.short	0x010a
        /*05ae*/ 	.byte	0x05
	.zero		1


	//   ....[76]....
        /*05b0*/ 	.word	0x000029b0
        /*05b4*/ 	.word	0x000000ff
        /*05b8*/ 	.word	0x00000000
        /*05bc*/ 	.short	0x010a
        /*05be*/ 	.byte	0x05
	.zero		1


	//   ....[77]....
        /*05c0*/ 	.word	0x00002a40
        /*05c4*/ 	.word	0x000000ff
        /*05c8*/ 	.word	0x00000000
        /*05cc*/ 	.short	0x010a
        /*05ce*/ 	.byte	0x05
	.zero		1


	//   ....[78]....
        /*05d0*/ 	.word	0x00002ad0
        /*05d4*/ 	.word	0x000000ff
        /*05d8*/ 	.word	0x00000000
        /*05dc*/ 	.short	0x010a
        /*05de*/ 	.byte	0x05
	.zero		1


	//   ....[79]....
        /*05e0*/ 	.word	0x00002b60
        /*05e4*/ 	.word	0x000000ff
        /*05e8*/ 	.word	0x00000000
        /*05ec*/ 	.short	0x010a
        /*05ee*/ 	.byte	0x05
	.zero		1


	//   ....[80]....
        /*05f0*/ 	.word	0x00002bf0
        /*05f4*/ 	.word	0x000000ff
        /*05f8*/ 	.word	0x00000000
        /*05fc*/ 	.short	0x010a
        /*05fe*/ 	.byte	0x05
	.zero		1


	//   ....[81]....
        /*0600*/ 	.word	0x00002c80
        /*0604*/ 	.word	0x000000ff
        /*0608*/ 	.word	0x00000000
        /*060c*/ 	.short	0x010a
        /*060e*/ 	.byte	0x05
	.zero		1


	//   ....[82]....
        /*0610*/ 	.word	0x00002d10
        /*0614*/ 	.word	0x000000ff
        /*0618*/ 	.word	0x00000000
        /*061c*/ 	.short	0x010a
        /*061e*/ 	.byte	0x05
	.zero		1


	//   ....[83]....
        /*0620*/ 	.word	0x00002db0
        /*0624*/ 	.word	0x00000000
        /*0628*/ 	.word	0x00000000
        /*062c*/ 	.short	0x010a
        /*062e*/ 	.byte	0xff
	.zero		1


	//   ....[84]....
        /*0630*/ 	.word	0x00002ed0
        /*0634*/ 	.word	0x00000000
        /*0638*/ 	.word	0x000001a0
        /*063c*/ 	.short	0x010a
        /*063e*/ 	.byte	0xff
	.zero		1


	//   ....[85]....
        /*0640*/ 	.word	0x00002f30
        /*0644*/ 	.word	0x00000004
        /*0648*/ 	.word	0x00000000
        /*064c*/ 	.short	0x0101
        /*064e*/ 	.byte	0xff
	.zero		1


	//   ....[86]....
        /*0650*/ 	.word	0x00002f50
        /*0654*/ 	.word	0x000000ff
        /*0658*/ 	.word	0x00000150
        /*065c*/ 	.short	0x010a
        /*065e*/ 	.byte	0x05
	.zero		1


	//   ....[87]....
        /*0660*/ 	.word	0x00003070
        /*0664*/ 	.word	0x00000000
        /*0668*/ 	.word	0x00000140
        /*066c*/ 	.short	0x010a
        /*066e*/ 	.byte	0xff
	.zero		1


	//   ....[88]....
        /*0670*/ 	.word	0x00003180
        /*0674*/ 	.word	0x00000000
        /*0678*/ 	.word	0x00000000
        /*067c*/ 	.short	0x0101
        /*067e*/ 	.byte	0xff
	.zero		1


	//   ....[89]....
        /*0680*/ 	.word	0x00003210
        /*0684*/ 	.word	0x000000ff
        /*0688*/ 	.word	0x00000150
        /*068c*/ 	.short	0x0106
        /*068e*/ 	.byte	0x05
	.zero		1


	//   ....[90]....
        /*0690*/ 	.word	0x00003230
        /*0694*/ 	.word	0x000000ff
        /*0698*/ 	.word	0x00000150
        /*069c*/ 	.short	0x010a
        /*069e*/ 	.byte	0x05
	.zero		1


	//   ....[91]....
        /*06a0*/ 	.word	0x000032c0
        /*06a4*/ 	.word	0x000000ff
        /*06a8*/ 	.word	0x00000150
        /*06ac*/ 	.short	0x0106
        /*06ae*/ 	.byte	0x04
	.zero		1


	//   ....[92]....
        /*06b0*/ 	.word	0x00003300
        /*06b4*/ 	.word	0x00000000
        /*06b8*/ 	.word	0x00000150
        /*06bc*/ 	.short	0x010a
        /*06be*/ 	.byte	0xff
	.zero		1


	//   ....[93]....
        /*06c0*/ 	.word	0x00003800
        /*06c4*/ 	.word	0x00000000
        /*06c8*/ 	.word	0x00000140
        /*06cc*/ 	.short	0x010a
        /*06ce*/ 	.byte	0xff
	.zero		1


	//   ....[94]....
        /*06d0*/ 	.word	0x00003900
        /*06d4*/ 	.word	0x00000003
        /*06d8*/ 	.word	0x00000000
        /*06dc*/ 	.short	0x0101
        /*06de*/ 	.byte	0xff
	.zero		1


	//   ....[95]....
        /*06e0*/ 	.word	0x00003910
        /*06e4*/ 	.word	0x000000ff
        /*06e8*/ 	.word	0x00000000
        /*06ec*/ 	.short	0x010a
        /*06ee*/ 	.byte	0x04
	.zero		1


	//   ....[96]....
        /*06f0*/ 	.word	0x00003990
        /*06f4*/ 	.word	0x000000ff
        /*06f8*/ 	.word	0x00000180
        /*06fc*/ 	.short	0x010a
        /*06fe*/ 	.byte	0x08
	.zero		1


	//   ....[97]....
        /*0700*/ 	.word	0x00003a70
        /*0704*/ 	.word	0x000000ff
        /*0708*/ 	.word	0x00000000
        /*070c*/ 	.short	0x010a
        /*070e*/ 	.byte	0x07
	.zero		1


	//   ....[98]....
        /*0710*/ 	.word	0x00003bb0
        /*0714*/ 	.word	0x000000ff
        /*0718*/ 	.word	0x00000000
        /*071c*/ 	.short	0x010a
        /*071e*/ 	.byte	0x04
	.zero		1


	//   ....[99]....
        /*0720*/ 	.word	0x00003da0
        /*0724*/ 	.word	0x000000ff
        /*0728*/ 	.word	0x00000000
        /*072c*/ 	.short	0x010a
        /*072e*/ 	.byte	0x05
	.zero		1


	//   ....[100]....
        /*0730*/ 	.word	0x00003e30
        /*0734*/ 	.word	0x000000ff
        /*0738*/ 	.word	0x00000000
        /*073c*/ 	.short	0x010a
        /*073e*/ 	.byte	0x05
	.zero		1


	//   ....[101]....
        /*0740*/ 	.word	0x00003ec0
        /*0744*/ 	.word	0x000000ff
        /*0748*/ 	.word	0x00000000
        /*074c*/ 	.short	0x010a
        /*074e*/ 	.byte	0x05
	.zero		1


	//   ....[102]....
        /*0750*/ 	.word	0x00003f50
        /*0754*/ 	.word	0x000000ff
        /*0758*/ 	.word	0x00000000
        /*075c*/ 	.short	0x010a
        /*075e*/ 	.byte	0x07
	.zero		1


	//   ....[103]....
        /*0760*/ 	.word	0x000043b0
        /*0764*/ 	.word	0x00000000
        /*0768*/ 	.word	0x00000140
        /*076c*/ 	.short	0x010a
        /*076e*/ 	.byte	0xff
	.zero		1


	//   ....[104]....
        /*0770*/ 	.word	0x00004470
        /*0774*/ 	.word	0x00000000
        /*0778*/ 	.word	0x00000000
        /*077c*/ 	.short	0x0101
        /*077e*/ 	.byte	0xff
	.zero		1


	//   ....[105]....
        /*0780*/ 	.word	0x00004790
        /*0784*/ 	.word	0x000000ff
        /*0788*/ 	.word	0x00000138
        /*078c*/ 	.short	0x010a
        /*078e*/ 	.byte	0x07
	.zero		1


	//   ....[106]....
        /*0790*/ 	.word	0x00004980
        /*0794*/ 	.word	0x000000ff
        /*0798*/ 	.word	0x00000120
        /*079c*/ 	.short	0x010a
        /*079e*/ 	.byte	0x07
	.zero		1


	//   ....[107]....
        /*07a0*/ 	.word	0x00004b50
        /*07a4*/ 	.word	0x000000ff
        /*07a8*/ 	.word	0x00000110
        /*07ac*/ 	.short	0x010b
        /*07ae*/ 	.byte	0x07
	.zero		1


	//   ....[108]....
        /*07b0*/ 	.word	0x00004bc0
        /*07b4*/ 	.word	0x000000ff
        /*07b8*/ 	.word	0x00000000
        /*07bc*/ 	.short	0x0101
        /*07be*/ 	.byte	0x08
	.zero		1


	//   ....[109]....
        /*07c0*/ 	.word	0x00004bf0
        /*07c4*/ 	.word	0x000000ff
        /*07c8*/ 	.word	0x00000128
        /*07cc*/ 	.short	0x010a
        /*07ce*/ 	.byte	0x07
	.zero		1


	//   ....[110]....
        /*07d0*/ 	.word	0x00004e00
        /*07d4*/ 	.word	0x000000ff
        /*07d8*/ 	.word	0x00000118
        /*07dc*/ 	.short	0x010b
        /*07de*/ 	.byte	0x07
	.zero		1


	//   ....[111]....
        /*07e0*/ 	.word	0x00004e20
        /*07e4*/ 	.word	0x000000ff
        /*07e8*/ 	.word	0x00000000
        /*07ec*/ 	.short	0x0101
        /*07ee*/ 	.byte	0x0d
	.zero		1


	//   ....[112]....
        /*07f0*/ 	.word	0x00004e50
        /*07f4*/ 	.word	0x000000ff
        /*07f8*/ 	.word	0x00000120
        /*07fc*/ 	.short	0x010a
        /*07fe*/ 	.byte	0x07
	.zero		1


	//   ....[113]....
        /*0800*/ 	.word	0x00004e90
        /*0804*/ 	.word	0x00000000
        /*0808*/ 	.word	0x00000128
        /*080c*/ 	.short	0x010a
        /*080e*/ 	.byte	0xff
	.zero		1


	//   ....[114]....
        /*0810*/ 	.word	0x000051e0
        /*0814*/ 	.word	0x00000000
        /*0818*/ 	.word	0x00000140
        /*081c*/ 	.short	0x010a
        /*081e*/ 	.byte	0xff
	.zero		1


	//   ....[115]....
        /*0820*/ 	.word	0x000052f0
        /*0824*/ 	.word	0x00000000
        /*0828*/ 	.word	0x00000000
        /*082c*/ 	.short	0x0101
        /*082e*/ 	.byte	0xff
	.zero		1


	//   ....[116]....
        /*0830*/ 	.word	0x00005d40
        /*0834*/ 	.word	0x00000000
        /*0838*/ 	.word	0x00000110
        /*083c*/ 	.short	0x010a
        /*083e*/ 	.byte	0xff
	.zero		1


	//   ....[117]....
        /*0840*/ 	.word	0x00005db0
        /*0844*/ 	.word	0x0000006c
        /*0848*/ 	.word	0x00000160
        /*084c*/ 	.short	0x010a
        /*084e*/ 	.byte	0xff
	.zero		1


	//   ....[118]....
        /*0850*/ 	.word	0x00005e90
        /*0854*/ 	.word	0x00000000
        /*0858*/ 	.word	0x00000110
        /*085c*/ 	.short	0x010a
        /*085e*/ 	.byte	0xff
	.zero		1


	//   ....[119]....
        /*0860*/ 	.word	0x00005fb0
        /*0864*/ 	.word	0x00000000
        /*0868*/ 	.word	0x00000000
        /*086c*/ 	.short	0x0101
        /*086e*/ 	.byte	0xff
	.zero		1


	//   ....[120]....
        /*0870*/ 	.word	0x00006030
        /*0874*/ 	.word	0x0000006c
        /*0878*/ 	.word	0x00000160
        /*087c*/ 	.short	0x010a
        /*087e*/ 	.byte	0xff
	.zero		1


	//   ....[121]....
        /*0880*/ 	.word	0x00006ba0
        /*0884*/ 	.word	0x0000004b
        /*0888*/ 	.word	0x00000110
        /*088c*/ 	.short	0x010a
        /*088e*/ 	.byte	0xff
	.zero		1


	//   ....[122]....
        /*0890*/ 	.word	0x00006c50
        /*0894*/ 	.word	0x0000004b
        /*0898*/ 	.word	0x00000110
        /*089c*/ 	.short	0x010a
        /*089e*/ 	.byte	0xff
	.zero		1


	//   ....[123]....
        /*08a0*/ 	.word	0x00006d70
        /*08a4*/ 	.word	0x00000000
        /*08a8*/ 	.word	0x00000000
        /*08ac*/ 	.short	0x0101
        /*08ae*/ 	.byte	0xff
	.zero		1


	//   ....[124]....
        /*08b0*/ 	.word	0x00007120
        /*08b4*/ 	.word	0x000000ff
        /*08b8*/ 	.word	0x00000000
        /*08bc*/ 	.short	0x0101
        /*08be*/ 	.byte	0x05
	.zero		1


	//   ....[125]....
        /*08c0*/ 	.word	0x00007a60
        /*08c4*/ 	.word	0x00000003
        /*08c8*/ 	.word	0x000001b0
        /*08cc*/ 	.short	0x010a
        /*08ce*/ 	.byte	0xff
	.zero		1


	//   ....[126]....
        /*08d0*/ 	.word	0x00007ac0
        /*08d4*/ 	.word	0x00000002
        /*08d8*/ 	.word	0x00000088
        /*08dc*/ 	.short	0x010a
        /*08de*/ 	.byte	0xff
	.zero		1


	//   ....[127]....
        /*08e0*/ 	.word	0x00007b20
        /*08e4*/ 	.word	0x00000002
        /*08e8*/ 	.word	0x00000088
        /*08ec*/ 	.short	0x010a
        /*08ee*/ 	.byte	0xff
	.zero		1


	//   ....[128]....
        /*08f0*/ 	.word	0x00007b70
        /*08f4*/ 	.word	0x00000002
        /*08f8*/ 	.word	0x00000140
        /*08fc*/ 	.short	0x010a
        /*08fe*/ 	.byte	0xff
	.zero		1


	//   ....[129]....
        /*0900*/ 	.word	0x00007bd0
        /*0904*/ 	.word	0x00000000
        /*0908*/ 	.word	0x00000000
        /*090c*/ 	.short	0x010a
        /*090e*/ 	.byte	0xff
	.zero		1


	//   ....[130]....
        /*0910*/ 	.word	0x00007c30
        /*0914*/ 	.word	0x00000000
        /*0918*/ 	.word	0x00000000
        /*091c*/ 	.short	0x010a
        /*091e*/ 	.byte	0xff
	.zero		1


	//   ....[131]....
        /*0920*/ 	.word	0x00007c90
        /*0924*/ 	.word	0x00000000
        /*0928*/ 	.word	0x00000000
        /*092c*/ 	.short	0x010a
        /*092e*/ 	.byte	0xff
	.zero		1


	//   ....[132]....
        /*0930*/ 	.word	0x00007cf0
        /*0934*/ 	.word	0x00000000
        /*0938*/ 	.word	0x00000000
        /*093c*/ 	.short	0x010a
        /*093e*/ 	.byte	0xff
	.zero		1


	//   ....[133]....
        /*0940*/ 	.word	0x00007d50
        /*0944*/ 	.word	0x00000000
        /*0948*/ 	.word	0x00000000
        /*094c*/ 	.short	0x010a
        /*094e*/ 	.byte	0xff
	.zero		1


	//   ....[134]....
        /*0950*/ 	.word	0x00007db0
        /*0954*/ 	.word	0x00000000
        /*0958*/ 	.word	0x00000000
        /*095c*/ 	.short	0x010a
        /*095e*/ 	.byte	0xff
	.zero		1


	//   ....[135]....
        /*0960*/ 	.word	0x00007e10
        /*0964*/ 	.word	0x00000000
        /*0968*/ 	.word	0x00000000
        /*096c*/ 	.short	0x010a
        /*096e*/ 	.byte	0xff
	.zero		1


	//   ....[136]....
        /*0970*/ 	.word	0x00007e70
        /*0974*/ 	.word	0x00000000
        /*0978*/ 	.word	0x00000000
        /*097c*/ 	.short	0x010a
        /*097e*/ 	.byte	0xff
	.zero		1


	//   ....[137]....
        /*0980*/ 	.word	0x00007ed0
        /*0984*/ 	.word	0x00000000
        /*0988*/ 	.word	0x00000000
        /*098c*/ 	.short	0x010a
        /*098e*/ 	.byte	0xff
	.zero		1


	//   ....[138]....
        /*0990*/ 	.word	0x00007f30
        /*0994*/ 	.word	0x00000000
        /*0998*/ 	.word	0x00000000
        /*099c*/ 	.short	0x010a
        /*099e*/ 	.byte	0xff
	.zero		1


	//   ....[139]....
        /*09a0*/ 	.word	0x00007f90
        /*09a4*/ 	.word	0x00000000
        /*09a8*/ 	.word	0x00000000
        /*09ac*/ 	.short	0x010a
        /*09ae*/ 	.byte	0xff
	.zero		1


	//   ....[140]....
        /*09b0*/ 	.word	0x00007ff0
        /*09b4*/ 	.word	0x00000000
        /*09b8*/ 	.word	0x00000000
        /*09bc*/ 	.short	0x010a
        /*09be*/ 	.byte	0xff
	.zero		1


	//   ....[141]....
        /*09c0*/ 	.word	0x00008050
        /*09c4*/ 	.word	0x00000000
        /*09c8*/ 	.word	0x00000000
        /*09cc*/ 	.short	0x010a
        /*09ce*/ 	.byte	0xff
	.zero		1


	//   ....[142]....
        /*09d0*/ 	.word	0x000080b0
        /*09d4*/ 	.word	0x00000000
        /*09d8*/ 	.word	0x00000000
        /*09dc*/ 	.short	0x010a
        /*09de*/ 	.byte	0xff
	.zero		1


	//   ....[143]....
        /*09e0*/ 	.word	0x00008110
        /*09e4*/ 	.word	0x00000000
        /*09e8*/ 	.word	0x00000000
        /*09ec*/ 	.short	0x010a
        /*09ee*/ 	.byte	0xff
	.zero		1


	//   ....[144]....
        /*09f0*/ 	.word	0x00008170
        /*09f4*/ 	.word	0x00000000
        /*09f8*/ 	.word	0x00000000
        /*09fc*/ 	.short	0x010a
        /*09fe*/ 	.byte	0xff
	.zero		1


	//   ....[145]....
        /*0a00*/ 	.word	0x000081c0
        /*0a04*/ 	.word	0x00000000
        /*0a08*/ 	.word	0x000001a0
        /*0a0c*/ 	.short	0x010a
        /*0a0e*/ 	.byte	0xff
	.zero		1


	//   ....[146]....
        /*0a10*/ 	.word	0x00008220
        /*0a14*/ 	.word	0x00000000
        /*0a18*/ 	.word	0x00000150
        /*0a1c*/ 	.short	0x010a
        /*0a1e*/ 	.byte	0xff
	.zero		1


	//   ....[147]....
        /*0a20*/ 	.word	0x00008270
        /*0a24*/ 	.word	0x00000000
        /*0a28*/ 	.word	0x00000140
        /*0a2c*/ 	.short	0x010a
        /*0a2e*/ 	.byte	0xff
	.zero		1


	//   ....[148]....
        /*0a30*/ 	.word	0x000082d0
        /*0a34*/ 	.word	0x00000000
        /*0a38*/ 	.word	0x00000150
        /*0a3c*/ 	.short	0x010a
        /*0a3e*/ 	.byte	0xff
	.zero		1


	//   ....[149]....
        /*0a40*/ 	.word	0x00008320
        /*0a44*/ 	.word	0x00000000
        /*0a48*/ 	.word	0x00000140
        /*0a4c*/ 	.short	0x010a
        /*0a4e*/ 	.byte	0xff
	.zero		1


	//   ....[150]....
        /*0a50*/ 	.word	0x00008380
        /*0a54*/ 	.word	0x00000003
        /*0a58*/ 	.word	0x00000180
        /*0a5c*/ 	.short	0x010a
        /*0a5e*/ 	.byte	0xff
	.zero		1


	//   ....[151]....
        /*0a60*/ 	.word	0x000083e0
        /*0a64*/ 	.word	0x00000000
        /*0a68*/ 	.word	0x00000000
        /*0a6c*/ 	.short	0x010a
        /*0a6e*/ 	.byte	0xff
	.zero		1


	//   ....[152]....
        /*0a70*/ 	.word	0x00008440
        /*0a74*/ 	.word	0x00000000
        /*0a78*/ 	.word	0x00000000
        /*0a7c*/ 	.short	0x010a
        /*0a7e*/ 	.byte	0xff
	.zero		1


	//   ....[153]....
        /*0a80*/ 	.word	0x000084a0
        /*0a84*/ 	.word	0x00000000
        /*0a88*/ 	.word	0x00000000
        /*0a8c*/ 	.short	0x010a
        /*0a8e*/ 	.byte	0xff
	.zero		1


	//   ....[154]....
        /*0a90*/ 	.word	0x00008500
        /*0a94*/ 	.word	0x00000000
        /*0a98*/ 	.word	0x00000000
        /*0a9c*/ 	.short	0x010a
        /*0a9e*/ 	.byte	0xff
	.zero		1


	//   ....[155]....
        /*0aa0*/ 	.word	0x00008560
        /*0aa4*/ 	.word	0x00000000
        /*0aa8*/ 	.word	0x00000000
        /*0aac*/ 	.short	0x010a
        /*0aae*/ 	.byte	0xff
	.zero		1


	//   ....[156]....
        /*0ab0*/ 	.word	0x000085b0
        /*0ab4*/ 	.word	0x00000000
        /*0ab8*/ 	.word	0x00000140
        /*0abc*/ 	.short	0x010a
        /*0abe*/ 	.byte	0xff
	.zero		1


	//   ....[157]....
        /*0ac0*/ 	.word	0x00008610
        /*0ac4*/ 	.word	0x00000000
        /*0ac8*/ 	.word	0x00000138
        /*0acc*/ 	.short	0x010a
        /*0ace*/ 	.byte	0xff
	.zero		1


	//   ....[158]....
        /*0ad0*/ 	.word	0x00008670
        /*0ad4*/ 	.word	0x00000003
        /*0ad8*/ 	.word	0x00000120
        /*0adc*/ 	.short	0x010a
        /*0ade*/ 	.byte	0xff
	.zero		1


	//   ....[159]....
        /*0ae0*/ 	.word	0x000086d0
        /*0ae4*/ 	.word	0x00000003
        /*0ae8*/ 	.word	0x00000128
        /*0aec*/ 	.short	0x010a
        /*0aee*/ 	.byte	0xff
	.zero		1


	//   ....[160]....
        /*0af0*/ 	.word	0x00008730
        /*0af4*/ 	.word	0x00000000
        /*0af8*/ 	.word	0x00000120
        /*0afc*/ 	.short	0x010a
        /*0afe*/ 	.byte	0xff
	.zero		1


	//   ....[161]....
        /*0b00*/ 	.word	0x00008780
        /*0b04*/ 	.word	0x00000000
        /*0b08*/ 	.word	0x00000140
        /*0b0c*/ 	.short	0x010a
        /*0b0e*/ 	.byte	0xff
	.zero		1


	//   ....[162]....
        /*0b10*/ 	.word	0x000087d0
        /*0b14*/ 	.word	0x00000000
        /*0b18*/ 	.word	0x00000110
        /*0b1c*/ 	.short	0x010a
        /*0b1e*/ 	.byte	0xff
	.zero		1


	//   ....[163]....
        /*0b20*/ 	.word	0x00008820
        /*0b24*/ 	.word	0x0000006c
        /*0b28*/ 	.word	0x00000160
        /*0b2c*/ 	.short	0x010a
        /*0b2e*/ 	.byte	0xff
	.zero		1


	//   ....[164]....
        /*0b30*/ 	.word	0x00008870
        /*0b34*/ 	.word	0x0000004b
        /*0b38*/ 	.word	0x00000110
        /*0b3c*/ 	.short	0x010a
        /*0b3e*/ 	.byte	0xff
	.zero		1


	//----- nvinfo : EIATTR_NUM_MBARRIERS
	.align		4
.L_47:
        /*0b40*/ 	.byte	0x03, 0x38
        /*0b42*/ 	.short	0x0038


	//----- nvinfo : EIATTR_EXIT_INSTR_OFFSETS
	.align		4
        /*0b44*/ 	.byte	0x04, 0x1c
        /*0b46*/ 	.short	(.L_49 - .L_48)


	//   ....[0]....
.L_48:
        /*0b48*/ 	.word	0x00002de0


	//   ....[1]....
        /*0b4c*/ 	.word	0x000032d0


	//   ....[2]....
        /*0b50*/ 	.word	0x00003330


	//   ....[3]....
        /*0b54*/ 	.word	0x000041b0


	//   ....[4]....
        /*0b58*/ 	.word	0x00004ec0


	//   ....[5]....
        /*0b5c*/ 	.word	0x00004f00


	//   ....[6]....
        /*0b60*/ 	.word	0x00007a50


	//----- nvinfo : EIATTR_MAX_THREADS
	.align		4
.L_49:
        /*0b64*/ 	.byte	0x04, 0x05
        /*0b66*/ 	.short	(.L_51 - .L_50)
.L_50:
        /*0b68*/ 	.word	0x00000100
        /*0b6c*/ 	.word	0x00000001
        /*0b70*/ 	.word	0x00000001


	//----- nvinfo : EIATTR_CRS_STACK_SIZE
	.align		4
.L_51:
        /*0b74*/ 	.byte	0x04, 0x1e
        /*0b76*/ 	.short	(.L_53 - .L_52)
.L_52:
        /*0b78*/ 	.word	0x00000000


	//----- nvinfo : EIATTR_CBANK_PARAM_SIZE
	.align		4
.L_53:
        /*0b7c*/ 	.byte	0x03, 0x19
        /*0b7e*/ 	.short	0x0800


	//----- nvinfo : EIATTR_PARAM_CBANK
	.align		4
        /*0b80*/ 	.byte	0x04, 0x0a
        /*0b82*/ 	.short	(.L_55 - .L_54)
	.align		4
.L_54:
        /*0b84*/ 	.word	index@(.nv.constant0._ZN7cutlass13device_kernelINS_4gemm6kernel13GemmUniversalIN4cute5tupleIJiiiiEEENS1_10collective13CollectiveMmaINS1_35MainloopSm100TmaUmmaWarpSpecializedILi17ELi2ELi4ENS5_IJNS4_1CILi1EEESB_SB_EEEEENS5_IJNSA_ILi64EEENSA_ILi128EEESE_EEEaNS5_IJlSB_lEEEaSH_NS4_8TiledMMAINS4_8MMA_AtomIJNS4_15SM100_MMA_S8_SSIaaiLi64ELi128ELNS4_4UMMA5MajorE0ELSM_0ELNSL_8SaturateE0EEEEEENS4_6LayoutISC_NS5_IJNSA_ILi0EEESR_SR_EEEEENS5_IJNS4_10UnderscoreESU_SU_EEEEENS4_13SM90_TMA_LOADENS4_14ComposedLayoutINS4_7SwizzleILi2ELi4ELi3EEENS4_18smem_ptr_flag_bitsILi8EEENSQ_INS5_IJNSA_ILi8EEESE_EEENS5_IJSE_SB_EEEEEEEvNS4_8identityESX_S17_vS18_EENS_8epilogue10collective18CollectiveEpilogueINS1A_23Sm100TmaWarpSpecializedILi2ELi2ELi32ELb0ELb0EEEJSG_NS5_IJNSQ_ISE_SB_EES1F_EEEaSH_aSH_NS1A_6fusion15FusionCallbacksIS1E_NS1H_17LinearCombinationIaiaiLNS_15FloatRoundStyleE2EEESG_S1G_JEEENS4_5SM1004TMEM4LOAD26SM100_TMEM_LOAD_16dp32b32xESX_S17_NS4_39AutoVectorizingCopyWithAssumedAlignmentILi128EEENS4_14SM90_TMA_STOREES17_S1S_S1S_EEEvvEEEEvNT_6ParamsE)
        /*0b88*/ 	.short	0x0380
        /*0b8a*/ 	.short	0x0800


	//----- nvinfo : EIATTR_SW_WAR
	.align		4
.L_55:
        /*0b8c*/ 	.byte	0x04, 0x36
        /*0b8e*/ 	.short	(.L_57 - .L_56)
.L_56:
        /*0b90*/ 	.word	0x00000008
.L_57:


//--------------------- .nv.callgraph             --------------------------
	.section	.nv.callgraph,"",@"SHT_CUDA_CALLGRAPH"
	.align	4
	.sectionentsize	8
	.align		4
        /*0000*/ 	.word	0x00000000
	.align		4
        /*0004*/ 	.word	0xffffffff
	.align		4
        /*0008*/ 	.word	index@(_ZN7cutlass13device_kernelINS_4gemm6kernel13GemmUniversalIN4cute5tupleIJiiiiEEENS1_10collective13CollectiveMmaINS1_35MainloopSm100TmaUmmaWarpSpecializedILi17ELi2ELi4ENS5_IJNS4_1CILi1EEESB_SB_EEEEENS5_IJNSA_ILi64EEENSA_ILi128EEESE_EEEaNS5_IJlSB_lEEEaSH_NS4_8TiledMMAINS4_8MMA_AtomIJNS4_15SM100_MMA_S8_SSIaaiLi64ELi128ELNS4_4UMMA5MajorE0ELSM_0ELNSL_8SaturateE0EEEEEENS4_6LayoutISC_NS5_IJNSA_ILi0EEESR_SR_EEEEENS5_IJNS4_10UnderscoreESU_SU_EEEEENS4_13SM90_TMA_LOADENS4_14ComposedLayoutINS4_7SwizzleILi2ELi4ELi3EEENS4_18smem_ptr_flag_bitsILi8EEENSQ_INS5_IJNSA_ILi8EEESE_EEENS5_IJSE_SB_EEEEEEEvNS4_8identityESX_S17_vS18_EENS_8epilogue10collective18CollectiveEpilogueINS1A_23Sm100TmaWarpSpecializedILi2ELi2ELi32ELb0ELb0EEEJSG_NS5_IJNSQ_ISE_SB_EES1F_EEEaSH_aSH_NS1A_6fusion15FusionCallbacksIS1E_NS1H_17LinearCombinationIaiaiLNS_15FloatRoundStyleE2EEESG_S1G_JEEENS4_5SM1004TMEM4LOAD26SM100_TMEM_LOAD_16dp32b32xESX_S17_NS4_39AutoVectorizingCopyWithAssumedAlignmentILi128EEENS4_14SM90_TMA_STOREES17_S1S_S1S_EEEvvEEEEvNT_6ParamsE)
	.align		4
        /*000c*/ 	.word	index@(__assertfail)
	.align		4
        /*0010*/ 	.word	0x00000000
	.align		4
        /*0014*/ 	.word	0xfffffffe
	.align		4
        /*0018*/ 	.word	0x00000000
	.align		4
        /*001c*/ 	.word	0xfffffffd
	.align		4
        /*0020*/ 	.word	0x00000000
	.align		4
        /*0024*/ 	.word	0xfffffffc


//--------------------- .nv.constant4             --------------------------
	.section	.nv.constant4,"a",@progbits
	.align	8
	.align		8
.nv.constant4:
        /*0000*/ 	.dword	__assertfail
	.align		8
        /*0008*/ 	.dword	__unnamed_1
	.align		8
        /*0010*/ 	.dword	__unnamed_2
	.align		8
        /*0018*/ 	.dword	_ZN40_INTERNAL_050de0ee_4_k_cu_14fcd0e2_286404cuda3std3__45__cpo5beginE
	.align		8
        /*0020*/ 	.dword	_ZN40_INTERNAL_050de0ee_4_k_cu_14fcd0e2_286404cuda3std3__45__cpo3endE
	.align		8
        /*0028*/ 	.dword	_ZN40_INTERNAL_050de0ee_4_k_cu_14fcd0e2_286404cuda3std3__45__cpo6cbeginE
	.align		8
        /*0030*/ 	.dword	_ZN40_INTERNAL_050de0ee_4_k_cu_14fcd0e2_286404cuda3std3__45__cpo4cendE
	.align		8
        /*0038*/ 	.dword	_ZN40_INTERNAL_050de0ee_4_k_cu_14fcd0e2_286404cuda3std3__442_GLOBAL__N__050de0ee_4_k_cu_14fcd0e2_286406ignoreE
	.align		8
        /*0040*/ 	.dword	_ZN40_INTERNAL_050de0ee_4_k_cu_14fcd0e2_286404cuda3std3__419piecewise_constructE
	.align		8
        /*0048*/ 	.dword	_ZN40_INTERNAL_050de0ee_4_k_cu_14fcd0e2_286404cuda3std3__48in_placeE
	.align		8
        /*0050*/ 	.dword	_ZN40_INTERNAL_050de0ee_4_k_cu_14fcd0e2_286404cuda3std6ranges3__45__cpo4swapE
	.align		8
        /*0058*/ 	.dword	_ZN40_INTERNAL_050de0ee_4_k_cu_14fcd0e2_286404cuda3std6ranges3__45__cpo9iter_moveE
	.align		8
        /*0060*/ 	.dword	_ZN40_INTERNAL_050de0ee_4_k_cu_14fcd0e2_286404cute7productE
	.align		8
        /*0068*/ 	.dword	_ZN40_INTERNAL_050de0ee_4_k_cu_14fcd0e2_286404cute1_E
	.align		8
        /*0070*/ 	.dword	$str$25
	.align		8
        /*0078*/ 	.dword	$str$26
	.align		8
        /*0080*/ 	.dword	$str$27
	.align		8
        /*0088*/ 	.dword	$str$28


//--------------------- .text._ZN7cutlass13device_kernelINS_4gemm6kernel13GemmUniversalIN4cute5tupleIJiiiiEEENS1_10collective13CollectiveMmaINS1_35MainloopSm100TmaUmmaWarpSpecializedILi17ELi2ELi4ENS5_IJNS4_1CILi1EEESB_SB_EEEEENS5_IJNSA_ILi64EEENSA_ILi128EEESE_EEEaNS5_IJlSB_lEEEaSH_NS4_8TiledMMAINS4_8MMA_AtomIJNS4_15SM100_MMA_S8_SSIaaiLi64ELi128ELNS4_4UMMA5MajorE0ELSM_0ELNSL_8SaturateE0EEEEEENS4_6LayoutISC_NS5_IJNSA_ILi0EEESR_SR_EEEEENS5_IJNS4_10UnderscoreESU_SU_EEEEENS4_13SM90_TMA_LOADENS4_14ComposedLayoutINS4_7SwizzleILi2ELi4ELi3EEENS4_18smem_ptr_flag_bitsILi8EEENSQ_INS5_IJNSA_ILi8EEESE_EEENS5_IJSE_SB_EEEEEEEvNS4_8identityESX_S17_vS18_EENS_8epilogue10collective18CollectiveEpilogueINS1A_23Sm100TmaWarpSpecializedILi2ELi2ELi32ELb0ELb0EEEJSG_NS5_IJNSQ_ISE_SB_EES1F_EEEaSH_aSH_NS1A_6fusion15FusionCallbacksIS1E_NS1H_17LinearCombinationIaiaiLNS_15FloatRoundStyleE2EEESG_S1G_JEEENS4_5SM1004TMEM4LOAD26SM100_TMEM_LOAD_16dp32b32xESX_S17_NS4_39AutoVectorizingCopyWithAssumedAlignmentILi128EEENS4_14SM90_TMA_STOREES17_S1S_S1S_EEEvvEEEEvNT_6ParamsE --------------------------
	.section	.text._ZN7cutlass13device_kernelINS_4gemm6kernel13GemmUniversalIN4cute5tupleIJiiiiEEENS1_10collective13CollectiveMmaINS1_35MainloopSm100TmaUmmaWarpSpecializedILi17ELi2ELi4ENS5_IJNS4_1CILi1EEESB_SB_EEEEENS5_IJNSA_ILi64EEENSA_ILi128EEESE_EEEaNS5_IJlSB_lEEEaSH_NS4_8TiledMMAINS4_8MMA_AtomIJNS4_15SM100_MMA_S8_SSIaaiLi64ELi128ELNS4_4UMMA5MajorE0ELSM_0ELNSL_8SaturateE0EEEEEENS4_6LayoutISC_NS5_IJNSA_ILi0EEESR_SR_EEEEENS5_IJNS4_10UnderscoreESU_SU_EEEEENS4_13SM90_TMA_LOADENS4_14ComposedLayoutINS4_7SwizzleILi2ELi4ELi3EEENS4_18smem_ptr_flag_bitsILi8EEENSQ_INS5_IJNSA_ILi8EEESE_EEENS5_IJSE_SB_EEEEEEEvNS4_8identityESX_S17_vS18_EENS_8epilogue10collective18CollectiveEpilogueINS1A_23Sm100TmaWarpSpecializedILi2ELi2ELi32ELb0ELb0EEEJSG_NS5_IJNSQ_ISE_SB_EES1F_EEEaSH_aSH_NS1A_6fusion15FusionCallbacksIS1E_NS1H_17LinearCombinationIaiaiLNS_15FloatRoundStyleE2EEESG_S1G_JEEENS4_5SM1004TMEM4LOAD26SM100_TMEM_LOAD_16dp32b32xESX_S17_NS4_39AutoVectorizingCopyWithAssumedAlignmentILi128EEENS4_14SM90_TMA_STOREES17_S1S_S1S_EEEvvEEEEvNT_6ParamsE,"ax",@progbits
	.align	128
.text._ZN7cutlass13device_kernelINS_4gemm6kernel13GemmUniversalIN4cute5tupleIJiiiiEEENS1_10collective13CollectiveMmaINS1_35MainloopSm100TmaUmmaWarpSpecializedILi17ELi2ELi4ENS5_IJNS4_1CILi1EEESB_SB_EEEEENS5_IJNSA_ILi64EEENSA_ILi128EEESE_EEEaNS5_IJlSB_lEEEaSH_NS4_8TiledMMAINS4_8MMA_AtomIJNS4_15SM100_MMA_S8_SSIaaiLi64ELi128ELNS4_4UMMA5MajorE0ELSM_0ELNSL_8SaturateE0EEEEEENS4_6LayoutISC_NS5_IJNSA_ILi0EEESR_SR_EEEEENS5_IJNS4_10UnderscoreESU_SU_EEEEENS4_13SM90_TMA_LOADENS4_14ComposedLayoutINS4_7SwizzleILi2ELi4ELi3EEENS4_18smem_ptr_flag_bitsILi8EEENSQ_INS5_IJNSA_ILi8EEESE_EEENS5_IJSE_SB_EEEEEEEvNS4_8identityESX_S17_vS18_EENS_8epilogue10collective18CollectiveEpilogueINS1A_23Sm100TmaWarpSpecializedILi2ELi2ELi32ELb0ELb0EEEJSG_NS5_IJNSQ_ISE_SB_EES1F_EEEaSH_aSH_NS1A_6fusion15FusionCallbacksIS1E_NS1H_17LinearCombinationIaiaiLNS_15FloatRoundStyleE2EEESG_S1G_JEEENS4_5SM1004TMEM4LOAD26SM100_TMEM_LOAD_16dp32b32xESX_S17_NS4_39AutoVectorizingCopyWithAssumedAlignmentILi128EEENS4_14SM90_TMA_STOREES17_S1S_S1S_EEEvvEEEEvNT_6ParamsE:
        .type           _ZN7cutlass13device_kernelINS_4gemm6kernel13GemmUniversalIN4cute5tupleIJiiiiEEENS1_10collective13CollectiveMmaINS1_35MainloopSm100TmaUmmaWarpSpecializedILi17ELi2ELi4ENS5_IJNS4_1CILi1EEESB_SB_EEEEENS5_IJNSA_ILi64EEENSA_ILi128EEESE_EEEaNS5_IJlSB_lEEEaSH_NS4_8TiledMMAINS4_8MMA_AtomIJNS4_15SM100_MMA_S8_SSIaaiLi64ELi128ELNS4_4UMMA5MajorE0ELSM_0ELNSL_8SaturateE0EEEEEENS4_6LayoutISC_NS5_IJNSA_ILi0EEESR_SR_EEEEENS5_IJNS4_10UnderscoreESU_SU_EEEEENS4_13SM90_TMA_LOADENS4_14ComposedLayoutINS4_7SwizzleILi2ELi4ELi3EEENS4_18smem_ptr_flag_bitsILi8EEENSQ_INS5_IJNSA_ILi8EEESE_EEENS5_IJSE_SB_EEEEEEEvNS4_8identityESX_S17_vS18_EENS_8epilogue10collective18CollectiveEpilogueINS1A_23Sm100TmaWarpSpecializedILi2ELi2ELi32ELb0ELb0EEEJSG_NS5_IJNSQ_ISE_SB_EES1F_EEEaSH_aSH_NS1A_6fusion15FusionCallbacksIS1E_NS1H_17LinearCombinationIaiaiLNS_15FloatRoundStyleE2EEESG_S1G_JEEENS4_5SM1004TMEM4LOAD26SM100_TMEM_LOAD_16dp32b32xESX_S17_NS4_39AutoVectorizingCopyWithAssumedAlignmentILi128EEENS4_14SM90_TMA_STOREES17_S1S_S1S_EEEvvEEEEvNT_6ParamsE,@function
        .size           _ZN7cutlass13device_kernelINS_4gemm6kernel13GemmUniversalIN4cute5tupleIJiiiiEEENS1_10collective13CollectiveMmaINS1_35MainloopSm100TmaUmmaWarpSpecializedILi17ELi2ELi4ENS5_IJNS4_1CILi1EEESB_SB_EEEEENS5_IJNSA_ILi64EEENSA_ILi128EEESE_EEEaNS5_IJlSB_lEEEaSH_NS4_8TiledMMAINS4_8MMA_AtomIJNS4_15SM100_MMA_S8_SSIaaiLi64ELi128ELNS4_4UMMA5MajorE0ELSM_0ELNSL_8SaturateE0EEEEEENS4_6LayoutISC_NS5_IJNSA_ILi0EEESR_SR_EEEEENS5_IJNS4_10UnderscoreESU_SU_EEEEENS4_13SM90_TMA_LOADENS4_14ComposedLayoutINS4_7SwizzleILi2ELi4ELi3EEENS4_18smem_ptr_flag_bitsILi8EEENSQ_INS5_IJNSA_ILi8EEESE_EEENS5_IJSE_SB_EEEEEEEvNS4_8identityESX_S17_vS18_EENS_8epilogue10collective18CollectiveEpilogueINS1A_23Sm100TmaWarpSpecializedILi2ELi2ELi32ELb0ELb0EEEJSG_NS5_IJNSQ_ISE_SB_EES1F_EEEaSH_aSH_NS1A_6fusion15FusionCallbacksIS1E_NS1H_17LinearCombinationIaiaiLNS_15FloatRoundStyleE2EEESG_S1G_JEEENS4_5SM1004TMEM4LOAD26SM100_TMEM_LOAD_16dp32b32xESX_S17_NS4_39AutoVectorizingCopyWithAssumedAlignmentILi128EEENS4_14SM90_TMA_STOREES17_S1S_S1S_EEEvvEEEEvNT_6ParamsE,(.L_x_182 - _ZN7cutlass13device_kernelINS_4gemm6kernel13GemmUniversalIN4cute5tupleIJiiiiEEENS1_10collective13CollectiveMmaINS1_35MainloopSm100TmaUmmaWarpSpecializedILi17ELi2ELi4ENS5_IJNS4_1CILi1EEESB_SB_EEEEENS5_IJNSA_ILi64EEENSA_ILi128EEESE_EEEaNS5_IJlSB_lEEEaSH_NS4_8TiledMMAINS4_8MMA_AtomIJNS4_15SM100_MMA_S8_SSIaaiLi64ELi128ELNS4_4UMMA5MajorE0ELSM_0ELNSL_8SaturateE0EEEEEENS4_6LayoutISC_NS5_IJNSA_ILi0EEESR_SR_EEEEENS5_IJNS4_10UnderscoreESU_SU_EEEEENS4_13SM90_TMA_LOADENS4_14ComposedLayoutINS4_7SwizzleILi2ELi4ELi3EEENS4_18smem_ptr_flag_bitsILi8EEENSQ_INS5_IJNSA_ILi8EEESE_EEENS5_IJSE_SB_EEEEEEEvNS4_8identityESX_S17_vS18_EENS_8epilogue10collective18CollectiveEpilogueINS1A_23Sm100TmaWarpSpecializedILi2ELi2ELi32ELb0ELb0EEEJSG_NS5_IJNSQ_ISE_SB_EES1F_EEEaSH_aSH_NS1A_6fusion15FusionCallbacksIS1E_NS1H_17LinearCombinationIaiaiLNS_15FloatRoundStyleE2EEESG_S1G_JEEENS4_5SM1004TMEM4LOAD26SM100_TMEM_LOAD_16dp32b32xESX_S17_NS4_39AutoVectorizingCopyWithAssumedAlignmentILi128EEENS4_14SM90_TMA_STOREES17_S1S_S1S_EEEvvEEEEvNT_6ParamsE)
        .other          _ZN7cutlass13device_kernelINS_4gemm6kernel13GemmUniversalIN4cute5tupleIJiiiiEEENS1_10collective13CollectiveMmaINS1_35MainloopSm100TmaUmmaWarpSpecializedILi17ELi2ELi4ENS5_IJNS4_1CILi1EEESB_SB_EEEEENS5_IJNSA_ILi64EEENSA_ILi128EEESE_EEEaNS5_IJlSB_lEEEaSH_NS4_8TiledMMAINS4_8MMA_AtomIJNS4_15SM100_MMA_S8_SSIaaiLi64ELi128ELNS4_4UMMA5MajorE0ELSM_0ELNSL_8SaturateE0EEEEEENS4_6LayoutISC_NS5_IJNSA_ILi0EEESR_SR_EEEEENS5_IJNS4_10UnderscoreESU_SU_EEEEENS4_13SM90_TMA_LOADENS4_14ComposedLayoutINS4_7SwizzleILi2ELi4ELi3EEENS4_18smem_ptr_flag_bitsILi8EEENSQ_INS5_IJNSA_ILi8EEESE_EEENS5_IJSE_SB_EEEEEEEvNS4_8identityESX_S17_vS18_EENS_8epilogue10collective18CollectiveEpilogueINS1A_23Sm100TmaWarpSpecializedILi2ELi2ELi32ELb0ELb0EEEJSG_NS5_IJNSQ_ISE_SB_EES1F_EEEaSH_aSH_NS1A_6fusion15FusionCallbacksIS1E_NS1H_17LinearCombinationIaiaiLNS_15FloatRoundStyleE2EEESG_S1G_JEEENS4_5SM1004TMEM4LOAD26SM100_TMEM_LOAD_16dp32b32xESX_S17_NS4_39AutoVectorizingCopyWithAssumedAlignmentILi128EEENS4_14SM90_TMA_STOREES17_S1S_S1S_EEEvvEEEEvNT_6ParamsE,@"STO_CUDA_ENTRY STV_DEFAULT"
_ZN7cutlass13device_kernelINS_4gemm6kernel13GemmUniversalIN4cute5tupleIJiiiiEEENS1_10collective13CollectiveMmaINS1_35MainloopSm100TmaUmmaWarpSpecializedILi17ELi2ELi4ENS5_IJNS4_1CILi1EEESB_SB_EEEEENS5_IJNSA_ILi64EEENSA_ILi128EEESE_EEEaNS5_IJlSB_lEEEaSH_NS4_8TiledMMAINS4_8MMA_AtomIJNS4_15SM100_MMA_S8_SSIaaiLi64ELi128ELNS4_4UMMA5MajorE0ELSM_0ELNSL_8SaturateE0EEEEEENS4_6LayoutISC_NS5_IJNSA_ILi0EEESR_SR_EEEEENS5_IJNS4_10UnderscoreESU_SU_EEEEENS4_13SM90_TMA_LOADENS4_14ComposedLayoutINS4_7SwizzleILi2ELi4ELi3EEENS4_18smem_ptr_flag_bitsILi8EEENSQ_INS5_IJNSA_ILi8EEESE_EEENS5_IJSE_SB_EEEEEEEvNS4_8identityESX_S17_vS18_EENS_8epilogue10collective18CollectiveEpilogueINS1A_23Sm100TmaWarpSpecializedILi2ELi2ELi32ELb0ELb0EEEJSG_NS5_IJNSQ_ISE_SB_EES1F_EEEaSH_aSH_NS1A_6fusion15FusionCallbacksIS1E_NS1H_17LinearCombinationIaiaiLNS_15FloatRoundStyleE2EEESG_S1G_JEEENS4_5SM1004TMEM4LOAD26SM100_TMEM_LOAD_16dp32b32xESX_S17_NS4_39AutoVectorizingCopyWithAssumedAlignmentILi128EEENS4_14SM90_TMA_STOREES17_S1S_S1S_EEEvvEEEEvNT_6ParamsE:
[----:B------:R-:W1:Y:S01]  /*0000*/  LDC R1, c[0x0][0x37c] ;  /* 0x0000df00ff017b82 */ /* 0x000e620000000800 */
[----:B------:R-:W2:Y:S01]  /*0010*/  S2R R103, SR_TID.X ;  /* 0x0000000000677919 */ /* 0x000ea20000002100 */
[----:B------:R-:W3:Y:S01]  /*0020*/  LDCU.64 UR4, c[0x0][0x890] ;  /* 0x00011200ff0477ac */ /* 0x000ee20008000a00 */
[----:B------:R-:W-:Y:S02]  /*0030*/  PRMT R91, RZ, 0x7610, R91 ;  /* 0x00007610ff5b7816 */ /* 0x000fe4000000005b */
[----:B------:R-:W-:Y:S01]  /*0040*/  ELECT P5, URZ, PT ;  /* 0x0000000000ff782f */ /* 0x000fe200038a0000 */
[----:B------:R-:W4:Y:S01]  /*0050*/  LDCU.64 UR46, c[0x0][0x358] ;  /* 0x00006b00ff2e77ac */ /* 0x000f220008000a00 */
[----:B---3--:R-:W-:-:S04]  /*0060*/  UISETP.NE.U32.AND UP0, UPT, UR4, URZ, UPT ;  /* 0x000000ff0400728c */ /* 0x008fc8000bf05070 */
[----:B------:R-:W-:Y:S01]  /*0070*/  UISETP.NE.AND.EX UP0, UPT, UR5, URZ, UPT, UP0 ;  /* 0x000000ff0500728c */ /* 0x000fe2000bf05300 */
[----:B--2---:R-:W-:-:S05]  /*0080*/  SHF.R.U32.HI R96, RZ, 0x5, R103 ;  /* 0x00000005ff607819 */ /* 0x004fca0000011667 */
[----:B------:R-:W2:Y:S02]  /*0090*/  SHFL.IDX PT, R0, R96, RZ, 0x1f ;  /* 0x00001fff60007589 */ /* 0x000ea400000e0000 */
[----:B--2---:R-:W-:Y:S01]  /*00a0*/  R2UR UR8, R0 ;  /* 0x00000000000872ca */ /* 0x004fe200000e0000 */
[----:B-1--4-:R-:W-:-:S14]  /*00b0*/  BRA.U UP0, `(.L_x_0) ;  /* 0x00000001002c7547 */ /* 0x012fdc000b800000 */
[----:B------:R-:W1:Y:S02]  /*00c0*/  LDCU.64 UR6, c[0x0][0x888] ;  /* 0x00011100ff0677ac */ /* 0x000e640008000a00 */
[----:B-1----:R-:W-:-:S04]  /*00d0*/  UISETP.NE.U32.AND UP0, UPT, UR6, URZ, UPT ;  /* 0x000000ff0600728c */ /* 0x002fc8000bf05070 */
[----:B------:R-:W-:-:S09]  /*00e0*/  UISETP.NE.AND.EX UP0, UPT, UR7, URZ, UPT, UP0 ;  /* 0x000000ff0700728c */ /* 0x000fd2000bf05300 */
[----:B------:R-:W-:Y:S05]  /*00f0*/  BRA.U !UP0, `(.L_x_1) ;  /* 0x0000000108107547 */ /* 0x000fea000b800000 */
[----:B------:R-:W1:Y:S02]  /*0100*/  LDC.64 R50, c[0x0][0x888] ;  /* 0x00022200ff327b82 */ /* 0x000e640000000a00 */
[----:B-1----:R1:W5:Y:S01]  /*0110*/  LDG.E R50, desc[UR46][R50.64] ;  /* 0x0000002e32327981 */ /* 0x002362000c1e1900 */
[----:B------:R-:W-:Y:S01]  /*0120*/  HFMA2 R91, -RZ, RZ, 0, 5.9604644775390625e-08 ;  /* 0x00000001ff5b7431 */ /* 0x000fe200000001ff */
[----:B------:R-:W-:Y:S05]  /*0130*/  BRA `(.L_x_0) ;  /* 0x00000000000c7947 */ /* 0x000fea0003800000 */
.L_x_1:
[----:B------:R-:W1:Y:S01]  /*0140*/  LDCU UR6, c[0x0][0x880] ;  /* 0x00011000ff0677ac */ /* 0x000e620008000800 */
[----:B------:R-:W-:Y:S01]  /*0150*/  HFMA2 R91, -RZ, RZ, 0, 5.9604644775390625e-08 ;  /* 0x00000001ff5b7431 */ /* 0x000fe200000001ff */
[----:B-1----:R-:W-:-:S07]  /*0160*/  MOV R50, UR6 ;  /* 0x0000000600327c02 */ /* 0x002fce0008000f00 */
.L_x_0:
[----:B------:R-:W2:Y:S02]  /*0170*/  LDCU.64 UR6, c[0x0][0x8b0] ;  /* 0x00011600ff0677ac */ /* 0x000ea40008000a00 */
[----:B--2---:R-:W-:-:S04]  /*0180*/  UISETP.NE.U32.AND UP0, UPT, UR6, URZ, UPT ;  /* 0x000000ff0600728c */ /* 0x004fc8000bf05070 */
[----:B------:R-:W-:-:S09]  /*0190*/  UISETP.NE.AND.EX UP0, UPT, UR7, URZ, UPT, UP0 ;  /* 0x000000ff0700728c */ /* 0x000fd2000bf05300 */
[----:B------:R-:W-:Y:S05]  /*01a0*/  BRA.U UP0, `(.L_x_2) ;  /* 0x0000000100247547 */ /* 0x000fea000b800000 */
[----:B------:R-:W2:Y:S02]  /*01b0*/  LDCU.64 UR6, c[0x0][0x8a8] ;  /* 0x00011500ff0677ac */ /* 0x000ea40008000a00 */
[----:B--2---:R-:W-:-:S04]  /*01c0*/  UISETP.NE.U32.AND UP0, UPT, UR6, URZ, UPT ;  /* 0x000000ff0600728c */ /* 0x004fc8000bf05070 */
[----:B------:R-:W-:-:S09]  /*01d0*/  UISETP.NE.AND.EX UP0, UPT, UR7, URZ, UPT, UP0 ;  /* 0x000000ff0700728c */ /* 0x000fd2000bf05300 */
[----:B------:R-:W-:Y:S05]  /*01e0*/  BRA.U !UP0, `(.L_x_3) ;  /* 0x00000001080c7547 */ /* 0x000fea000b800000 */
[----:B------:R-:W2:Y:S02]  /*01f0*/  LDC.64 R2, c[0x0][0x8a8] ;  /* 0x00022a00ff027b82 */ /* 0x000ea40000000a00 */
[----:B--2---:R2:W5:Y:S01]  /*0200*/  LDG.E R47, desc[UR46][R2.64] ;  /* 0x0000002e022f7981 */ /* 0x004562000c1e1900 */
[----:B------:R-:W-:Y:S05]  /*0210*/  BRA `(.L_x_2) ;  /* 0x0000000000087947 */ /* 0x000fea0003800000 */
.L_x_3:
[----:B------:R-:W2:Y:S02]  /*0220*/  LDCU UR6, c[0x0][0x8a0] ;  /* 0x00011400ff0677ac */ /* 0x000ea40008000800 */
[----:B--2---:R-:W-:Y:S02]  /*0230*/  MOV R47, UR6 ;  /* 0x00000006002f7c02 */ /* 0x004fe40008000f00 */
.L_x_2:
[----:B------:R-:W-:Y:S01]  /*0240*/  IMAD.U32 R0, RZ, RZ, UR8 ;  /* 0x00000008ff007e24 */ /* 0x000fe2000f8e00ff */
[----:B------:R-:W-:Y:S04]  /*0250*/  BSSY.RECONVERGENT B0, `(.L_x_4) ;  /* 0x000000c000007945 */ /* 0x000fe80003800200 */
[C---:B------:R-:W-:Y:S02]  /*0260*/  ISETP.NE.OR P1, PT, R0.reuse, 0x1, !P5 ;  /* 0x000000010000780c */ /* 0x040fe40006f25670 */
[----:B------:R-:W-:-:S11]  /*0270*/  ISETP.NE.OR P0, PT, R0, 0x3, !P5 ;  /* 0x000000030000780c */ /* 0x000fd60006f05670 */
[----:B------:R-:W-:Y:S05]  /*0280*/  @P1 BRA `(.L_x_5) ;  /* 0x0000000000201947 */ /* 0x000fea0003800000 */
[----:B------:R-:W3:Y:S02]  /*0290*/  LDCU.64 UR6, c[0x0][0x348] ;  /* 0x00006900ff0677ac */ /* 0x000ee40008000a00 */
[----:B---3--:R-:W-:Y:S02]  /*02a0*/  UIADD3 UR10, UP1, UPT, UR6, 0x80, URZ ;  /* 0x00000080060a7890 */ /* 0x008fe4000ff3e0ff */
[----:B------:R-:W-:Y:S02]  /*02b0*/  UIADD3 UR6, UP0, UPT, UR6, 0x180, URZ ;  /* 0x0000018006067890 */ /* 0x000fe4000ff1e0ff */
[----:B------:R-:W-:Y:S02]  /*02c0*/  UIADD3.X UR11, UPT, UPT, URZ, UR7, URZ, UP1, !UPT ;  /* 0x00000007ff0b7290 */ /* 0x000fe40008ffe4ff */
[----:B------:R-:W-:-:S07]  /*02d0*/  UIADD3.X UR7, UPT, UPT, URZ, UR7, URZ, UP0, !UPT ;  /* 0x00000007ff077290 */ /* 0x000fce00087fe4ff */
[----:B------:R3:W-:Y:S02]  /*02e0*/  UTMACCTL.PF [UR10] ;  /* 0x000000000a0079b9 */ /* 0x0007e40008040000 */
[----:B------:R3:W-:Y:S02]  /*02f0*/  UTMACCTL.PF [UR6] ;  /* 0x00000000060079b9 */ /* 0x0007e40008040000 */
[----:B---3--:R-:W-:Y:S01]  /*0300*/  NOP ;  /* 0x0000000000007918 */ /* 0x008fe20000000000 */
.L_x_5:
[----:B------:R-:W-:Y:S05]  /*0310*/  BSYNC.RECONVERGENT B0 ;  /* 0x0000000000007941 */ /* 0x000fea0003800200 */
.L_x_4:
[----:B------:R-:W-:Y:S04]  /*0320*/  BSSY.RECONVERGENT B0, `(.L_x_6) ;  /* 0x000000a000007945 */ /* 0x000fe80003800200 */
        /* <DEDUP_REMOVED lines=9> */
.L_x_7:
[----:B------:R-:W-:Y:S05]  /*03c0*/  BSYNC.RECONVERGENT B0 ;  /* 0x0000000000007941 */ /* 0x000fea0003800200 */
.L_x_6:
[----:B------:R-:W3:Y:S01]  /*03d0*/  LDCU.64 UR6, c[0x0][0x888] ;  /* 0x00011100ff0677ac */ /* 0x000ee20008000a00 */
[----:B------:R-:W-:Y:S02]  /*03e0*/  UISETP.EQ.U32.AND UP1, UPT, UR4, URZ, UPT ;  /* 0x000000ff0400728c */ /* 0x000fe4000bf22070 */
[----:B------:R-:W-:Y:S02]  /*03f0*/  UPLOP3.LUT UP2, UPT, UPT, UPT, UPT, 0x80, 0x8 ;  /* 0x000000000008789c */ /* 0x000fe40003f4f070 */
[----:B---3--:R-:W-:-:S04]  /*0400*/  UISETP.NE.U32.AND UP0, UPT, UR6, URZ, UPT ;  /* 0x000000ff0600728c */ /* 0x008fc8000bf05070 */
[----:B------:R-:W-:-:S04]  /*0410*/  UISETP.NE.AND.EX UP0, UPT, UR7, URZ, UPT, UP0 ;  /* 0x000000ff0700728c */ /* 0x000fc8000bf05300 */
[----:B------:R-:W-:-:S04]  /*0420*/  UISETP.EQ.OR.EX UP3, UPT, UR5, URZ, !UP0, UP1 ;  /* 0x000000ff0500728c */ /* 0x000fc8000c762710 */
[----:B------:R-:W-:-:S05]  /*0430*/  UP2UR UR50, UPR, URZ, 0x8 ;  /* 0x00000008ff327883 */ /* 0x000fca0008000000 */
[----:B------:R-:W-:Y:S07]  /*0440*/  BRA.U !UP3, `(.L_x_8) ;  /* 0x000000010b207547 */ /* 0x000fee000b800000 */
[----:B-----5:R-:W-:Y:S01]  /*0450*/  R2UR UR6, R50 ;  /* 0x00000000320672ca */ /* 0x020fe200000e0000 */
[----:B------:R-:W-:Y:S02]  /*0460*/  UISETP.NE.U32.AND UP2, UPT, UR4, URZ, UPT ;  /* 0x000000ff0400728c */ /* 0x000fe4000bf45070 */
[----:B------:R-:W-:Y:S02]  /*0470*/  USEL UR4, URZ, 0xffffffff, UP0 ;  /* 0xffffffffff047887 */ /* 0x000fe40008000000 */
[----:B------:R-:W-:-:S08]  /*0480*/  UISETP.NE.AND.EX UP2, UPT, UR5, URZ, UPT, UP2 ;  /* 0x000000ff0500728c */ /* 0x000fd0000bf45320 */
[----:B------:R-:W-:-:S04]  /*0490*/  UISETP.NE.AND UP1, UPT, UR6, URZ, UPT ;  /* 0x000000ff0600728c */ /* 0x000fc8000bf25270 */
[----:B------:R-:W-:-:S04]  /*04a0*/  @!UP2 USEL UR4, URZ, 0xffffffff, UP1 ;  /* 0xffffffffff04a887 */ /* 0x000fc80008800000 */
[----:B------:R-:W-:-:S04]  /*04b0*/  ULOP3.LUT UR4, UR4, 0x1, URZ, 0xc0, !UPT ;  /* 0x0000000104047892 */ /* 0x000fc8000f8ec0ff */
[----:B------:R-:W-:-:S11]  /*04c0*/  UISETP.NE.U32.AND UP2, UPT, UR4, 0x1, UPT ;  /* 0x000000010400788c */ /* 0x000fd6000bf45070 */
.L_x_8:
[----:B--2---:R-:W2:Y:S01]  /*04d0*/  SHFL.IDX PT, R2, R96, RZ, 0x1f ;  /* 0x00001fff60027589 */ /* 0x004ea200000e0000 */
[----:B------:R-:W-:-:S04]  /*04e0*/  UISETP.NE.AND UP1, UPT, UR8, 0x2, UPT ;  /* 0x000000020800788c */ /* 0x000fc8000bf25270 */
[----:B------:R-:W-:Y:S01]  /*04f0*/  USEL UR6, URZ, 0x1, UP1 ;  /* 0x00000001ff067887 */ /* 0x000fe20008800000 */
[----:B--2---:R-:W-:-:S13]  /*0500*/  ISETP.NE.AND P0, PT, R2, RZ, PT ;  /* 0x000000ff0200720c */ /* 0x004fda0003f05270 */
[----:B------:R-:W-:Y:S05]  /*0510*/  @P0 BRA `(.L_x_9) ;  /* 0x0000000000bc0947 */ /* 0x000fea0003800000 */
[----:B------:R-:W-:Y:S01]  /*0520*/  ELECT P0, URZ, PT ;  /* 0x0000000000ff782f */ /* 0x000fe20003800000 */
[----:B------:R-:W-:-:S12]  /*0530*/  BSSY.RECONVERGENT B0, `(.L_x_9) ;  /* 0x000002d000007945 */ /* 0x000fd80003800200 */
[----:B------:R-:W-:Y:S05]  /*0540*/  @!P0 BRA `(.L_x_10) ;  /* 0x0000000000ac8947 */ /* 0x000fea0003800000 */
[----:B------:R-:W2:Y:S01]  /*0550*/  S2UR UR5, SR_CgaCtaId ;  /* 0x00000000000579c3 */ /* 0x000ea20000008800 */
[----:B------:R-:W-:Y:S01]  /*0560*/  UMOV UR7, 0x400 ;  /* 0x0000040000077882 */ /* 0x000fe20000000000 */
[----:B------:R-:W-:Y:S02]  /*0570*/  UMOV UR4, 0x1 ;  /* 0x0000000100047882 */ /* 0x000fe40000000000 */
[----:B------:R-:W-:-:S04]  /*0580*/  UIADD3 UR10, UPT, UPT, -UR4, 0x100000, URZ ;  /* 0x00100000040a7890 */ /* 0x000fc8000fffe1ff */
[----:B------:R-:W-:Y:S02]  /*0590*/  USHF.L.U32 UR11, UR10, 0xb, URZ ;  /* 0x0000000b0a0b7899 */ /* 0x000fe400080006ff */
[----:B------:R-:W-:Y:S02]  /*05a0*/  USHF.L.U32 UR10, UR10, 0x1, URZ ;  /* 0x000000010a0a7899 */ /* 0x000fe400080006ff */
[----:B--2---:R-:W-:Y:S01]  /*05b0*/  ULEA UR5, UR5, UR7, 0x18 ;  /* 0x0000000705057291 */ /* 0x004fe2000f8ec0ff */
[----:B------:R-:W2:Y:S11]  /*05c0*/  FENCE.VIEW.ASYNC.S ;  /* 0x00000000000073c6 */ /* 0x000eb60000000000 */
[----:B--2---:R2:W3:Y:S01]  /*05d0*/  SYNCS.EXCH.64 URZ, [UR5], UR10 ;  /* 0x0000000a05ff75b2 */ /* 0x0044e20008000100 */
[----:B------:R2:W4:Y:S01]  /*05e0*/  SYNCS.EXCH.64 URZ, [UR5+0x88], UR10 ;  /* 0x0000880a05ff75b2 */ /* 0x0005220008000100 */
[----:B------:R2:W1:Y:S01]  /*05f0*/  SYNCS.EXCH.64 URZ, [UR5+0x8], UR10 ;  /* 0x0000080a05ff75b2 */ /* 0x0004620008000100 */
        /* <DEDUP_REMOVED lines=30> */
[----:B------:R2:W1:Y:S02]  /*07e0*/  SYNCS.EXCH.64 URZ, [UR5+0x108], UR10 ;  /* 0x0001080a05ff75b2 */ /* 0x0004640008000100 */
[----:B--234-:R-:W-:Y:S01]  /*07f0*/  NOP ;  /* 0x0000000000007918 */ /* 0x01cfe20000000000 */
.L_x_10:
[----:B------:R-:W-:Y:S05]  /*0800*/  BSYNC.RECONVERGENT B0 ;  /* 0x0000000000007941 */ /* 0x000fea0003800200 */
.L_x_9:
[----:B------:R-:W2:Y:S01]  /*0810*/  SHFL.IDX PT, R2, R96, RZ, 0x1f ;  /* 0x00001fff60027589 */ /* 0x000ea200000e0000 */
[----:B------:R-:W-:Y:S01]  /*0820*/  NOP ;  /* 0x0000000000007918 */ /* 0x000fe20000000000 */
[----:B--2---:R-:W-:-:S13]  /*0830*/  ISETP.NE.AND P0, PT, R2, 0x1, PT ;  /* 0x000000010200780c */ /* 0x004fda0003f05270 */
[----:B------:R-:W-:Y:S05]  /*0840*/  @P0 BRA `(.L_x_11) ;  /* 0x0000000000480947 */ /* 0x000fea0003800000 */
[----:B------:R-:W2:Y:S01]  /*0850*/  S2UR UR7, SR_CgaCtaId ;  /* 0x00000000000779c3 */ /* 0x000ea20000008800 */
[----:B------:R-:W-:Y:S01]  /*0860*/  UMOV UR9, 0x400 ;  /* 0x0000040000097882 */ /* 0x000fe20000000000 */
[----:B------:R-:W-:Y:S01]  /*0870*/  UMOV UR5, 0x20 ;  /* 0x0000002000057882 */ /* 0x000fe20000000000 */
[----:B------:R-:W-:Y:S01]  /*0880*/  UMOV UR4, 0x80 ;  /* 0x0000008000047882 */ /* 0x000fe20000000000 */
[----:B------:R-:W-:-:S04]  /*0890*/  UIADD3 UR10, UPT, UPT, -UR5, 0x100000, URZ ;  /* 0x00100000050a7890 */ /* 0x000fc8000fffe1ff */
[----:B------:R-:W-:Y:S02]  /*08a0*/  USHF.L.U32 UR11, UR10, 0xb, URZ ;  /* 0x0000000b0a0b7899 */ /* 0x000fe400080006ff */
[----:B------:R-:W-:Y:S02]  /*08b0*/  USHF.L.U32 UR10, UR10, 0x1, URZ ;  /* 0x000000010a0a7899 */ /* 0x000fe400080006ff */
[----:B------:R-:W-:-:S04]  /*08c0*/  UIADD3 UR4, UPT, UPT, -UR4, 0x100000, URZ ;  /* 0x0010000004047890 */ /* 0x000fc8000fffe1ff */
[----:B------:R-:W-:Y:S02]  /*08d0*/  USHF.L.U32 UR5, UR4, 0xb, URZ ;  /* 0x0000000b04057899 */ /* 0x000fe400080006ff */
[----:B------:R-:W-:Y:S01]  /*08e0*/  USHF.L.U32 UR4, UR4, 0x1, URZ ;  /* 0x0000000104047899 */ /* 0x000fe200080006ff */
[----:B------:R-:W-:Y:S01]  /*08f0*/  ELECT P0, URZ, PT ;  /* 0x0000000000ff782f */ /* 0x000fe20003800000 */
[----:B--2---:R-:W-:Y:S01]  /*0900*/  ULEA UR7, UR7, UR9, 0x18 ;  /* 0x0000000907077291 */ /* 0x004fe2000f8ec0ff */
[----:B------:R-:W2:Y:S11]  /*0910*/  FENCE.VIEW.ASYNC.S ;  /* 0x00000000000073c6 */ /* 0x000eb60000000000 */
[----:B--2---:R2:W3:Y:S01]  /*0920*/  SYNCS.EXCH.64 URZ, [UR7+0x110], UR10 ;  /* 0x0001100a07ff75b2 */ /* 0x0044e20008000100 */
[----:B------:R2:W4:Y:S01]  /*0930*/  SYNCS.EXCH.64 URZ, [UR7+0x120], UR4 ;  /* 0x0001200407ff75b2 */ /* 0x0005220008000100 */
[----:B------:R2:W1:Y:S01]  /*0940*/  SYNCS.EXCH.64 URZ, [UR7+0x118], UR10 ;  /* 0x0001180a07ff75b2 */ /* 0x0004620008000100 */
[----:B------:R2:W1:Y:S01]  /*0950*/  SYNCS.EXCH.64 URZ, [UR7+0x128], UR4 ;  /* 0x0001280407ff75b2 */ /* 0x0004620008000100 */
[----:B------:R-:W-:Y:S01]  /*0960*/  NOP ;  /* 0x0000000000007918 */ /* 0x000fe20000000000 */
.L_x_11:
[----:B------:R-:W2:Y:S01]  /*0970*/  SHFL.IDX PT, R2, R96, RZ, 0x1f ;  /* 0x00001fff60027589 */ /* 0x000ea200000e0000 */
[----:B------:R-:W-:Y:S01]  /*0980*/  NOP ;  /* 0x0000000000007918 */ /* 0x000fe20000000000 */
[----:B--2---:R-:W-:-:S13]  /*0990*/  ISETP.NE.AND P0, PT, R2, 0x3, PT ;  /* 0x000000030200780c */ /* 0x004fda0003f05270 */
[----:B------:R-:W-:Y:S05]  /*09a0*/  @P0 BRA `(.L_x_12) ;  /* 0x0000000000300947 */ /* 0x000fea0003800000 */
[----:B------:R-:W2:Y:S01]  /*09b0*/  S2UR UR5, SR_CgaCtaId ;  /* 0x00000000000579c3 */ /* 0x000ea20000008800 */
[----:B------:R-:W-:Y:S01]  /*09c0*/  UMOV UR7, 0x400 ;  /* 0x0000040000077882 */ /* 0x000fe20000000000 */
[----:B------:R-:W-:Y:S01]  /*09d0*/  UMOV UR4, 0x20 ;  /* 0x0000002000047882 */ /* 0x000fe20000000000 */
[----:B------:R-:W-:Y:S01]  /*09e0*/  ELECT P0, URZ, PT ;  /* 0x0000000000ff782f */ /* 0x000fe20003800000 */
[----:B------:R-:W-:-:S04]  /*09f0*/  UIADD3 UR10, UPT, UPT, -UR4, 0x100000, URZ ;  /* 0x00100000040a7890 */ /* 0x000fc8000fffe1ff */
[----:B------:R-:W-:Y:S02]  /*0a00*/  USHF.L.U32 UR11, UR10, 0xb, URZ ;  /* 0x0000000b0a0b7899 */ /* 0x000fe400080006ff */
[----:B------:R-:W-:Y:S02]  /*0a10*/  USHF.L.U32 UR10, UR10, 0x1, URZ ;  /* 0x000000010a0a7899 */ /* 0x000fe400080006ff */
[----:B--2---:R-:W-:Y:S01]  /*0a20*/  ULEA UR5, UR5, UR7, 0x18 ;  /* 0x0000000705057291 */ /* 0x004fe2000f8ec0ff */
[----:B------:R-:W2:Y:S11]  /*0a30*/  FENCE.VIEW.ASYNC.S ;  /* 0x00000000000073c6 */ /* 0x000eb60000000000 */
[----:B--2---:R2:W1:Y:S01]  /*0a40*/  SYNCS.EXCH.64 URZ, [UR5+0x130], UR10 ;  /* 0x0001300a05ff75b2 */ /* 0x0044620008000100 */
[----:B------:R2:W1:Y:S01]  /*0a50*/  SYNCS.EXCH.64 URZ, [UR5+0x138], UR10 ;  /* 0x0001380a05ff75b2 */ /* 0x0004620008000100 */
[----:B------:R-:W-:Y:S01]  /*0a60*/  NOP ;  /* 0x0000000000007918 */ /* 0x000fe20000000000 */
.L_x_12:
[----:B------:R-:W3:Y:S01]  /*0a70*/  SHFL.IDX PT, R2, R96, RZ, 0x1f ;  /* 0x00001fff60027589 */ /* 0x000ee200000e0000 */
[----:B------:R-:W-:Y:S01]  /*0a80*/  NOP ;  /* 0x0000000000007918 */ /* 0x000fe20000000000 */
[----:B---3--:R-:W-:-:S13]  /*0a90*/  ISETP.NE.AND P0, PT, R2, 0x4, PT ;  /* 0x000000040200780c */ /* 0x008fda0003f05270 */
[----:B------:R-:W-:Y:S05]  /*0aa0*/  @P0 BRA `(.L_x_13) ;  /* 0x00000000004c0947 */ /* 0x000fea0003800000 */
[----:B--2---:R-:W2:Y:S01]  /*0ab0*/  S2UR UR5, SR_CgaCtaId ;  /* 0x00000000000579c3 */ /* 0x004ea20000008800 */
[----:B------:R-:W-:Y:S01]  /*0ac0*/  UMOV UR9, 0x100 ;  /* 0x0000010000097882 */ /* 0x000fe20000000000 */
[----:B------:R-:W-:Y:S01]  /*0ad0*/  UMOV UR7, 0x400 ;  /* 0x0000040000077882 */ /* 0x000fe20000000000 */
[----:B------:R-:W-:Y:S01]  /*0ae0*/  USEL UR9, UR9, 0xe0, UP2 ;  /* 0x000000e009097887 */ /* 0x000fe20009000000 */
[----:B------:R-:W-:Y:S01]  /*0af0*/  UMOV UR4, 0x1 ;  /* 0x0000000100047882 */ /* 0x000fe20000000000 */
[----:B------:R-:W-:Y:S01]  /*0b00*/  ELECT P0, URZ, PT ;  /* 0x0000000000ff782f */ /* 0x000fe20003800000 */
[----:B------:R-:W-:-:S04]  /*0b10*/  UIADD3 UR10, UPT, UPT, -UR4, 0x100000, URZ ;  /* 0x00100000040a7890 */ /* 0x000fc8000fffe1ff */
[----:B------:R-:W-:Y:S02]  /*0b20*/  USHF.L.U32 UR11, UR10, 0xb, URZ ;  /* 0x0000000b0a0b7899 */ /* 0x000fe400080006ff */
[----:B------:R-:W-:Y:S02]  /*0b30*/  USHF.L.U32 UR10, UR10, 0x1, URZ ;  /* 0x000000010a0a7899 */ /* 0x000fe400080006ff */
[----:B------:R-:W-:-:S04]  /*0b40*/  UIADD3 UR12, UPT, UPT, -UR9, 0x100000, URZ ;  /* 0x00100000090c7890 */ /* 0x000fc8000fffe1ff */
[----:B------:R-:W-:Y:S02]  /*0b50*/  USHF.L.U32 UR13, UR12, 0xb, URZ ;  /* 0x0000000b0c0d7899 */ /* 0x000fe400080006ff */
[----:B------:R-:W-:Y:S02]  /*0b60*/  USHF.L.U32 UR12, UR12, 0x1, URZ ;  /* 0x000000010c0c7899 */ /* 0x000fe400080006ff */
[----:B--2---:R-:W-:Y:S01]  /*0b70*/  ULEA UR5, UR5, UR7, 0x18 ;  /* 0x0000000705057291 */ /* 0x004fe2000f8ec0ff */
[----:B------:R-:W2:Y:S11]  /*0b80*/  FENCE.VIEW.ASYNC.S ;  /* 0x00000000000073c6 */ /* 0x000eb60000000000 */
[----:B--2---:R3:W2:Y:S01]  /*0b90*/  SYNCS.EXCH.64 URZ, [UR5+0x140], UR10 ;  /* 0x0001400a05ff75b2 */ /* 0x0046a20008000100 */
[----:B------:R3:W1:Y:S01]  /*0ba0*/  SYNCS.EXCH.64 URZ, [UR5+0x150], UR12 ;  /* 0x0001500c05ff75b2 */ /* 0x0006620008000100 */
[----:B------:R3:W1:Y:S01]  /*0bb0*/  SYNCS.EXCH.64 URZ, [UR5+0x148], UR10 ;  /* 0x0001480a05ff75b2 */ /* 0x0006620008000100 */
[----:B------:R3:W1:Y:S02]  /*0bc0*/  SYNCS.EXCH.64 URZ, [UR5+0x158], UR12 ;  /* 0x0001580c05ff75b2 */ /* 0x0006640008000100 */
[----:B---3--:R-:W-:Y:S01]  /*0bd0*/  NOP ;  /* 0x0000000000007918 */ /* 0x008fe20000000000 */
.L_x_13:
[----:B------:R-:W3:Y:S01]  /*0be0*/  SHFL.IDX PT, R2, R96, RZ, 0x1f ;  /* 0x00001fff60027589 */ /* 0x000ee200000e0000 */
[----:B------:R-:W-:Y:S01]  /*0bf0*/  NOP ;  /* 0x0000000000007918 */ /* 0x000fe20000000000 */
[----:B---3--:R-:W-:-:S13]  /*0c00*/  ISETP.NE.AND P0, PT, R2, 0x5, PT ;  /* 0x000000050200780c */ /* 0x008fda0003f05270 */
[----:B------:R-:W-:Y:S05]  /*0c10*/  @P0 BRA `(.L_x_14) ;  /* 0x0000000000580947 */ /* 0x000fea0003800000 */
[----:B------:R-:W3:Y:S01]  /*0c20*/  S2UR UR7, SR_CgaCtaId ;  /* 0x00000000000779c3 */ /* 0x000ee20000008800 */
[----:B------:R-:W-:Y:S01]  /*0c30*/  UMOV UR9, 0x400 ;  /* 0x0000040000097882 */ /* 0x000fe20000000000 */
[----:B--2---:R-:W-:Y:S01]  /*0c40*/  UMOV UR5, 0x1 ;  /* 0x0000000100057882 */ /* 0x004fe20000000000 */
        /* <DEDUP_REMOVED lines=8> */
[----:B---3--:R-:W-:Y:S01]  /*0cd0*/  ULEA UR7, UR7, UR9, 0x18 ;  /* 0x0000000907077291 */ /* 0x008fe2000f8ec0ff */
[----:B------:R-:W2:Y:S11]  /*0ce0*/  FENCE.VIEW.ASYNC.S ;  /* 0x00000000000073c6 */ /* 0x000eb60000000000 */
[----:B--2---:R3:W2:Y:S01]  /*0cf0*/  SYNCS.EXCH.64 URZ, [UR7+0x160], UR10 ;  /* 0x0001600a07ff75b2 */ /* 0x0046a20008000100 */
[----:B------:R3:W1:Y:S01]  /*0d00*/  SYNCS.EXCH.64 URZ, [UR7+0x180], UR4 ;  /* 0x0001800407ff75b2 */ /* 0x0006620008000100 */
[----:B------:R3:W1:Y:S01]  /*0d10*/  SYNCS.EXCH.64 URZ, [UR7+0x168], UR10 ;  /* 0x0001680a07ff75b2 */ /* 0x0006620008000100 */
[----:B------:R3:W1:Y:S01]  /*0d20*/  SYNCS.EXCH.64 URZ, [UR7+0x188], UR4 ;  /* 0x0001880407ff75b2 */ /* 0x0006620008000100 */
[----:B------:R3:W1:Y:S01]  /*0d30*/  SYNCS.EXCH.64 URZ, [UR7+0x170], UR10 ;  /* 0x0001700a07ff75b2 */ /* 0x0006620008000100 */
[----:B------:R3:W1:Y:S01]  /*0d40*/  SYNCS.EXCH.64 URZ, [UR7+0x190], UR4 ;  /* 0x0001900407ff75b2 */ /* 0x0006620008000100 */
[----:B------:R3:W1:Y:S01]  /*0d50*/  SYNCS.EXCH.64 URZ, [UR7+0x178], UR10 ;  /* 0x0001780a07ff75b2 */ /* 0x0006620008000100 */
[----:B------:R3:W1:Y:S02]  /*0d60*/  SYNCS.EXCH.64 URZ, [UR7+0x198], UR4 ;  /* 0x0001980407ff75b2 */ /* 0x0006640008000100 */
[----:B---3--:R-:W-:Y:S01]  /*0d70*/  NOP ;  /* 0x0000000000007918 */ /* 0x008fe20000000000 */
.L_x_14:
[----:B------:R-:W3:Y:S01]  /*0d80*/  SHFL.IDX PT, R2, R96, RZ, 0x1f ;  /* 0x00001fff60027589 */ /* 0x000ee200000e0000 */
[----:B------:R-:W-:Y:S01]  /*0d90*/  NOP ;  /* 0x0000000000007918 */ /* 0x000fe20000000000 */
[----:B---3--:R-:W-:-:S13]  /*0da0*/  ISETP.NE.AND P0, PT, R2, 0x3, PT ;  /* 0x000000030200780c */ /* 0x008fda0003f05270 */
[----:B------:R-:W-:Y:S05]  /*0db0*/  @P0 BRA `(.L_x_15) ;  /* 0x0000000000380947 */ /* 0x000fea0003800000 */
[----:B--2---:R-:W2:Y:S01]  /*0dc0*/  S2UR UR5, SR_CgaCtaId ;  /* 0x00000000000579c3 */ /* 0x004ea20000008800 */
        /* <DEDUP_REMOVED lines=13> */
.L_x_15:
[----:B--2---:R-:W2:Y:S01]  /*0ea0*/  S2UR UR5, SR_CTAID.X ;  /* 0x00000000000579c3 */ /* 0x004ea20000002500 */
[----:B------:R-:W-:-:S05]  /*0eb0*/  CS2R.32 R90, SR_CgaSize ;  /* 0x00000000005a7805 */ /* 0x000fca0000008a00 */
[----:B------:R-:W-:-:S05]  /*0ec0*/  IMAD R90, R90, -0xa0, RZ ;  /* 0xffffff605a5a7824 */ /* 0x000fca00078e02ff */
[----:B------:R-:W-:-:S14]  /*0ed0*/  R2UR UR9, R90 ;  /* 0x000000005a0972ca */ /* 0x000fdc00000e0000 */
[----:B------:R-:W3:Y:S01]  /*0ee0*/  LDCU UR9, c[0x0][UR9+0x2b0] ;  /* 0x00005600090977ac */ /* 0x000ee20008000800 */
[----:B------:R-:W-:Y:S01]  /*0ef0*/  NOP ;  /* 0x0000000000007918 */ /* 0x000fe20000000000 */
[----:B------:R-:W-:-:S05]  /*0f00*/  CS2R.32 R90, SR_CgaSize ;  /* 0x00000000005a7805 */ /* 0x000fca0000008a00 */
[----:B------:R-:W-:-:S05]  /*0f10*/  IMAD R90, R90, -0xa0, RZ ;  /* 0xffffff605a5a7824 */ /* 0x000fca00078e02ff */
[----:B------:R-:W-:-:S14]  /*0f20*/  R2UR UR7, R90 ;  /* 0x000000005a0772ca */ /* 0x000fdc00000e0000 */
[----:B------:R-:W4:Y:S01]  /*0f30*/  LDCU UR7, c[0x0][UR7+0x2b4] ;  /* 0x00005680070777ac */ /* 0x000f220008000800 */
[----:B------:R-:W1:Y:S08]  /*0f40*/  S2UR UR4, SR_CTAID.Y ;  /* 0x00000000000479c3 */ /* 0x000e700000002600 */
[----:B------:R-:W4:Y:S01]  /*0f50*/  LDC R9, c[0x0][0xb24] ;  /* 0x0002c900ff097b82 */ /* 0x000f220000000800 */
[----:B--2---:R-:W-:-:S02]  /*0f60*/  I2FP.F32.U32 R5, UR5 ;  /* 0x0000000500057c45 */ /* 0x004fc40008201000 */
[----:B------:R-:W-:-:S05]  /*0f70*/  CS2R.32 R3, SR_CgaSize ;  /* 0x0000000000037805 */ /* 0x000fca0000008a00 */
[----:B------:R-:W-:-:S06]  /*0f80*/  IMAD R3, R3, -0xa0, RZ ;  /* 0xffffff6003037824 */ /* 0x000fcc00078e02ff */
[----:B------:R-:W2:Y:S01]  /*0f90*/  LDC R3, c[0x0][R3+0x2a0] ;  /* 0x0000a80003037b82 */ /* 0x000ea20000000800 */
[----:B------:R-:W-:Y:S01]  /*0fa0*/  MOV R21, UR5 ;  /* 0x0000000500157c02 */ /* 0x000fe20008000f00 */
[----:B---3--:R-:W-:Y:S01]  /*0fb0*/  FMUL R5, R5, UR9 ;  /* 0x0000000905057c20 */ /* 0x008fe20008400000 */
[----:B-1----:R-:W-:Y:S02]  /*0fc0*/  I2FP.F32.U32 R4, UR4 ;  /* 0x0000000400047c45 */ /* 0x002fe40008201000 */
[----:B------:R-:W-:-:S05]  /*0fd0*/  CS2R.32 R2, SR_CgaSize ;  /* 0x0000000000027805 */ /* 0x000fca0000008a00 */
[----:B------:R-:W-:-:S06]  /*0fe0*/  IMAD R2, R2, -0xa0, RZ ;  /* 0xffffff6002027824 */ /* 0x000fcc00078e02ff */
[----:B------:R-:W1:Y:S01]  /*0ff0*/  LDC R2, c[0x0][R2+0x2a4] ;  /* 0x0000a90002027b82 */ /* 0x000e620000000800 */
[----:B------:R-:W3:Y:S01]  /*1000*/  F2I.U32.TRUNC.NTZ R90, R5 ;  /* 0x00000005005a7305 */ /* 0x000ee2000020f000 */
[----:B------:R-:W-:Y:S01]  /*1010*/  MOV R20, UR4 ;  /* 0x0000000400147c02 */ /* 0x000fe20008000f00 */
[----:B----4-:R-:W-:-:S05]  /*1020*/  FMUL R4, R4, UR7 ;  /* 0x0000000704047c20 */ /* 0x010fca0008400000 */
[----:B------:R-:W-:Y:S01]  /*1030*/  BAR.SYNC.DEFER_BLOCKING 0x0 ;  /* 0x0000000000007b1d */ /* 0x000fe20000010000 */
[----:B------:R-:W-:-:S05]  /*1040*/  ISETP.GE.AND P0, PT, R9, 0x1, PT ;  /* 0x000000010900780c */ /* 0x000fca0003f06270 */
[----:B------:R-:W4:Y:S02]  /*1050*/  F2I.U32.TRUNC.NTZ R83, R4 ;  /* 0x0000000400537305 */ /* 0x000f24000020f000 */
[----:B------:R-:W1:Y:S01]  /*1060*/  S2UR UR36, SR_CTAID.Z ;  /* 0x00000000002479c3 */ /* 0x000e620000002700 */
[----:B---3--:R-:W-:-:S05]  /*1070*/  IADD3 R90, PT, PT, -R90, RZ, RZ ;  /* 0x000000ff5a5a7210 */ /* 0x008fca0007ffe1ff */
[----:B--2---:R-:W-:Y:S01]  /*1080*/  IMAD R90, R3, R90, UR5 ;  /* 0x00000005035a7e24 */ /* 0x004fe2000f8e025a */
[----:B----4-:R-:W-:-:S05]  /*1090*/  IADD3 R83, PT, PT, -R83, RZ, RZ ;  /* 0x000000ff53537210 */ /* 0x010fca0007ffe1ff */
[----:B-1----:R-:W-:Y:S01]  /*10a0*/  IMAD R83, R2, R83, UR4 ;  /* 0x0000000402537e24 */ /* 0x002fe2000f8e0253 */
[----:B------:R-:W-:Y:S06]  /*10b0*/  @!P0 BRA `(.L_x_16) ;  /* 0x0000000000b88947 */ /* 0x000fec0003800000 */
[----:B------:R-:W1:Y:S01]  /*10c0*/  LDC.64 R4, c[0x0][0xb18] ;  /* 0x0002c600ff047b82 */ /* 0x000e620000000a00 */
[----:B------:R-:W-:-:S07]  /*10d0*/  ISETP.NE.AND P0, PT, R9, 0x1, PT ;  /* 0x000000010900780c */ /* 0x000fce0003f05270 */
[----:B------:R-:W2:Y:S08]  /*10e0*/  LDC R10, c[0x0][0xb0c] ;  /* 0x0002c300ff0a7b82 */ /* 0x000eb00000000800 */
[----:B------:R-:W3:Y:S08]  /*10f0*/  LDC R11, c[0x0][0x370] ;  /* 0x0000dc00ff0b7b82 */ /* 0x000ef00000000800 */
[----:B------:R-:W4:Y:S01]  /*1100*/  LDC R12, c[0x0][0x374] ;  /* 0x0000dd00ff0c7b82 */ /* 0x000f220000000800 */
[----:B-1----:R-:W-:-:S07]  /*1110*/  ISETP.NE.AND P1, PT, R4, 0x1, PT ;  /* 0x000000010400780c */ /* 0x002fce0003f25270 */
[----:B------:R-:W3:Y:S01]  /*1120*/  LDC.64 R6, c[0x0][0xb10] ;  /* 0x0002c400ff067b82 */ /* 0x000ee20000000a00 */
[----:B--2---:R-:W-:-:S07]  /*1130*/  ISETP.NE.AND P2, PT, R10, 0x1, PT ;  /* 0x000000010a00780c */ /* 0x004fce0003f45270 */
[----:B------:R-:W1:Y:S08]  /*1140*/  LDC R8, c[0x0][0xb20] ;  /* 0x0002c800ff087b82 */ /* 0x000e700000000800 */
[----:B------:R-:W2:Y:S01]  /*1150*/  LDC.64 R2, c[0x0][0xb28] ;  /* 0x0002ca00ff027b82 */ /* 0x000ea20000000a00 */
[----:B----4-:R-:W-:-:S04]  /*1160*/  IMAD.HI.U32 R13, R12, R5, RZ ;  /* 0x000000050c0d7227 */ /* 0x010fc800078e00ff */
[----:B------:R-:W-:-:S04]  /*1170*/  IMAD.HI.U32 R5, R20, R5, RZ ;  /* 0x0000000514057227 */ /* 0x000fc800078e00ff */
[----:B---3--:R-:W-:-:S04]  /*1180*/  IMAD.HI.U32 R14, R11, R6, RZ ;  /* 0x000000060b0e7227 */ /* 0x008fc800078e00ff */
[C---:B------:R-:W-:Y:S01]  /*1190*/  IMAD.HI.U32 R16, R21.reuse, R6, RZ ;  /* 0x0000000615107227 */ /* 0x040fe200078e00ff */
[-C--:B------:R-:W-:Y:S02]  /*11a0*/  @P2 SHF.R.U32.HI R11, RZ, R7.reuse, R14 ;  /* 0x00000007ff0b2219 */ /* 0x080fe4000001160e */
[-C--:B-1----:R-:W-:Y:S02]  /*11b0*/  @P1 SHF.R.U32.HI R12, RZ, R8.reuse, R13 ;  /* 0x00000008ff0c1219 */ /* 0x082fe4000001160d */
[----:B------:R-:W-:Y:S02]  /*11c0*/  SHF.R.U32.HI R5, RZ, R8, R5 ;  /* 0x00000008ff057219 */ /* 0x000fe40000011605 */
[----:B------:R-:W-:Y:S02]  /*11d0*/  SHF.R.U32.HI R16, RZ, R7, R16 ;  /* 0x00000007ff107219 */ /* 0x000fe40000011610 */
[----:B------:R-:W-:Y:S01]  /*11e0*/  SEL R5, R20, R5, !P1 ;  /* 0x0000000514057207 */ /* 0x000fe20004800000 */
[----:B--2---:R-:W-:Y:S01]  /*11f0*/  IMAD.HI.U32 R14, R12, R2, RZ ;  /* 0x000000020c0e7227 */ /* 0x004fe200078e00ff */
[----:B------:R-:W-:-:S02]  /*1200*/  SEL R7, R21, R16, !P2 ;  /* 0x0000001015077207 */ /* 0x000fc40005000000 */
[----:B------:R-:W-:Y:S01]  /*1210*/  IADD3 R13, PT, PT, -R5, RZ, RZ ;  /* 0x000000ff050d7210 */ /* 0x000fe20007ffe1ff */
[----:B------:R-:W-:Y:S01]  /*1220*/  IMAD.HI.U32 R6, R11, R2, RZ ;  /* 0x000000020b067227 */ /* 0x000fe200078e00ff */
[----:B------:R-:W-:-:S03]  /*1230*/  @P0 SHF.R.U32.HI R12, RZ, R3, R14 ;  /* 0x00000003ff0c0219 */ /* 0x000fc6000001160e */
[----:B------:R-:W-:Y:S01]  /*1240*/  IMAD R13, R4, R13, R20 ;  /* 0x0000000d040d7224 */ /* 0x000fe200078e0214 */
[----:B------:R-:W-:Y:S01]  /*1250*/  @P0 SHF.R.U32.HI R11, RZ, R3, R6 ;  /* 0x00000003ff0b0219 */ /* 0x000fe20000011606 */
[----:B------:R-:W-:-:S04]  /*1260*/  IMAD R12, R12, R9, RZ ;  /* 0x000000090c0c7224 */ /* 0x000fc800078e02ff */
[----:B------:R-:W-:Y:S01]  /*1270*/  IMAD R6, R11, R9, RZ ;  /* 0x000000090b067224 */ /* 0x000fe200078e02ff */
[----:B------:R-:W-:-:S04]  /*1280*/  ISETP.GE.AND P1, PT, R5, R12, PT ;  /* 0x0000000c0500720c */ /* 0x000fc80003f26270 */
[----:B------:R-:W-:Y:S01]  /*1290*/  ISETP.GE.OR P1, PT, R7, R6, P1 ;  /* 0x000000060700720c */ /* 0x000fe20000f26670 */
[----:B------:R-:W-:-:S05]  /*12a0*/  IMAD.HI.U32 R6, R5, R2, RZ ;  /* 0x0000000205067227 */ /* 0x000fca00078e00ff */
[----:B------:R-:W-:-:S04]  /*12b0*/  SHF.R.U32.HI R6, RZ, R3, R6 ;  /* 0x00000003ff067219 */ /* 0x000fc80000011606 */
[----:B------:R-:W-:-:S03]  /*12c0*/  SEL R6, R5, R6, !P0 ;  /* 0x0000000605067207 */ /* 0x000fc60004000000 */
[----:B------:R-:W-:Y:S01]  /*12d0*/  @!P1 IMAD.HI.U32 R8, R7, R2, RZ ;  /* 0x0000000207089227 */ /* 0x000fe200078e00ff */
[----:B------:R-:W-:-:S04]  /*12e0*/  IADD3 R2, PT, PT, -R6, RZ, RZ ;  /* 0x000000ff06027210 */ /* 0x000fc80007ffe1ff */
[----:B------:R-:W-:Y:S01]  /*12f0*/  @!P1 SHF.R.U32.HI R8, RZ, R3, R8 ;  /* 0x00000003ff089219 */ /* 0x000fe20000011608 */
[----:B------:R-:W-:-:S03]  /*1300*/  IMAD R2, R9, R2, R5 ;  /* 0x0000000209027224 */ /* 0x000fc600078e0205 */
[----:B------:R-:W-:-:S05]  /*1310*/  @!P1 SEL R3, R7, R8, !P0 ;  /* 0x0000000807039207 */ /* 0x000fca0004000000 */
[--C-:B------:R-:W-:Y:S02]  /*1320*/  @!P1 IMAD.IADD R6, R6, 0x1, -R3.reuse ;  /* 0x0000000106069824 */ /* 0x100fe400078e0a03 */
[----:B------:R-:W-:Y:S01]  /*1330*/  @!P1 IMAD R3, R2, R11, R3 ;  /* 0x0000000b02039224 */ /* 0x000fe200078e0203 */
[----:B------:R-:W-:Y:S01]  /*1340*/  IADD3 R2, PT, PT, -R7, RZ, RZ ;  /* 0x000000ff07027210 */ /* 0x000fe20007ffe1ff */
[----:B------:R-:W-:Y:S02]  /*1350*/  @!P1 IMAD R5, R6, R9, R7 ;  /* 0x0000000906059224 */ /* 0x000fe400078e0207 */
[----:B------:R-:W-:Y:S02]  /*1360*/  @!P1 IMAD.MOV.U32 R7, RZ, RZ, R3 ;  /* 0x000000ffff079224 */ /* 0x000fe400078e0003 */
[----:B------:R-:W-:Y:S02]  /*1370*/  IMAD R2, R10, R2, R21 ;  /* 0x000000020a027224 */ /* 0x000fe400078e0215 */
[----:B------:R-:W-:-:S02]  /*1380*/  IMAD R20, R5, R4, R13 ;  /* 0x0000000405147224 */ /* 0x000fc400078e020d */
[----:B------:R-:W-:Y:S02]  /*1390*/  IMAD R21, R7, R10, R2 ;  /* 0x0000000a07157224 */ /* 0x000fe400078e0202 */
.L_x_16:
[----:B------:R-:W1:Y:S01]  /*13a0*/  LDCU UR4, c[0x0][0xb30] ;  /* 0x00016600ff0477ac */ /* 0x000e620008000800 */
[----:B------:R-:W2:Y:S08]  /*13b0*/  S2UR UR37, SR_CgaCtaId ;  /* 0x00000000002579c3 */ /* 0x000eb00000008800 */
[----:B------:R-:W3:Y:S01]  /*13c0*/  LDC R40, c[0x0][0xb24] ;  /* 0x0002c900ff287b82 */ /* 0x000ee20000000800 */
[----:B-1----:R-:W-:-:S09]  /*13d0*/  UISETP.NE.AND UP1, UPT, UR4, 0x1, UPT ;  /* 0x000000010400788c */ /* 0x002fd2000bf25270 */
[----:B--2---:R-:W-:Y:S05]  /*13e0*/  BRA.U UP1, `(.L_x_17) ;  /* 0x0000000101407547 */ /* 0x004fea000b800000 */
[----:B------:R-:W1:Y:S08]  /*13f0*/  LDC.64 R4, c[0x0][0xb10] ;  /* 0x0002c400ff047b82 */ /* 0x000e700000000a00 */
[----:B------:R-:W2:Y:S08]  /*1400*/  LDC.64 R2, c[0x0][0xb18] ;  /* 0x0002c600ff027b82 */ /* 0x000eb00000000a00 */
[----:B------:R-:W4:Y:S08]  /*1410*/  LDC R6, c[0x0][0xb20] ;  /* 0x0002c800ff067b82 */ /* 0x000f300000000800 */
[----:B------:R-:W3:Y:S01]  /*1420*/  LDC R8, c[0x0][0xb0c] ;  /* 0x0002c300ff087b82 */ /* 0x000ee20000000800 */
[----:B-1----:R-:W-:-:S05]  /*1430*/  IMAD.HI.U32 R4, R21, R4, RZ ;  /* 0x0000000415047227 */ /* 0x002fca00078e00ff */
[----:B------:R-:W-:Y:S01]  /*1440*/  SHF.R.U32.HI R4, RZ, R5, R4 ;  /* 0x00000005ff047219 */ /* 0x000fe20000011604 */
[----:B--2---:R-:W-:Y:S01]  /*1450*/  IMAD.HI.U32 R3, R20, R3, RZ ;  /* 0x0000000314037227 */ /* 0x004fe200078e00ff */
[----:B------:R-:W-:-:S04]  /*1460*/  ISETP.NE.AND P0, PT, R2, 0x1, PT ;  /* 0x000000010200780c */ /* 0x000fc80003f05270 */
[----:B----4-:R-:W-:-:S04]  /*1470*/  SHF.R.U32.HI R3, RZ, R6, R3 ;  /* 0x00000006ff037219 */ /* 0x010fc80000011603 */
[----:B------:R-:W-:Y:S02]  /*1480*/  SEL R3, R20, R3, !P0 ;  /* 0x0000000314037207 */ /* 0x000fe40004000000 */
[----:B---3--:R-:W-:-:S04]  /*1490*/  ISETP.NE.AND P1, PT, R8, 0x1, PT ;  /* 0x000000010800780c */ /* 0x008fc80003f25270 */
[----:B------:R-:W-:-:S05]  /*14a0*/  SEL R4, R21, R4, !P1 ;  /* 0x0000000415047207 */ /* 0x000fca0004800000 */
[----:B------:R-:W-:Y:S02]  /*14b0*/  IMAD.IADD R5, R3, 0x1, -R4 ;  /* 0x0000000103057824 */ /* 0x000fe400078e0a04 */
[----:B------:R-:W-:Y:S02]  /*14c0*/  IMAD.IADD R3, R4, 0x1, -R3 ;  /* 0x0000000104037824 */ /* 0x000fe400078e0a03 */
[----:B------:R-:W-:Y:S02]  /*14d0*/  IMAD R21, R5, R8, R21 ;  /* 0x0000000805157224 */ /* 0x000fe400078e0215 */
[----:B------:R-:W-:-:S07]  /*14e0*/  IMAD R20, R3, R2, R20 ;  /* 0x0000000203147224 */ /* 0x000fce00078e0214 */
.L_x_17:
[----:B------:R-:W-:Y:S01]  /*14f0*/  BAR.SYNC.DEFER_BLOCKING 0x0 ;  /* 0x0000000000007b1d */ /* 0x000fe20000010000 */
[----:B------:R-:W-:Y:S01]  /*1500*/  UISETP.NE.AND UP1, UPT, UR8, 0x2, UPT ;  /* 0x000000020800788c */ /* 0x000fe2000bf25270 */
[----:B------:R-:W-:Y:S02]  /*1510*/  ISETP.NE.OR P5, PT, R0, 0x2, !P5 ;  /* 0x000000020000780c */ /* 0x000fe40006fa5670 */
[----:B------:R-:W-:-:S06]  /*1520*/  LOP3.LUT R2, R103, 0x1f, RZ, 0xc0, !PT ;  /* 0x0000001f67027812 */ /* 0x000fcc00078ec0ff */
[----:B------:R-:W-:Y:S05]  /*1530*/  BRA.U UP1, `(.L_x_18) ;  /* 0x0000001901307547 */ /* 0x000fea000b800000 */
[----:B------:R-:W1:Y:S01]  /*1540*/  LDCU UR13, c[0x0][0x38c] ;  /* 0x00007180ff0d77ac */ /* 0x000e620008000800 */
[----:B------:R-:W2:Y:S01]  /*1550*/  LDC R9, c[0x0][0x370] ;  /* 0x0000dc00ff097b82 */ /* 0x000ea20000000800 */
[----:B------:R-:W-:Y:S01]  /*1560*/  PLOP3.LUT P1, PT, PT, PT, UP2, 0x80, 0x8 ;  /* 0x000000000008781c */ /* 0x000fe20003f2f028 */
[----:B------:R-:W-:Y:S01]  /*1570*/  IMAD.MOV.U32 R15, RZ, RZ, 0x1 ;  /* 0x00000001ff0f7424 */ /* 0x000fe200078e00ff */
[----:B------:R-:W-:Y:S01]  /*1580*/  ISETP.EQ.OR P4, PT, R2, RZ, P5 ;  /* 0x000000ff0200720c */ /* 0x000fe20002f82670 */
[----:B------:R-:W-:Y:S01]  /*1590*/  IMAD.MOV.U32 R14, RZ, RZ, RZ ;  /* 0x000000ffff0e7224 */ /* 0x000fe200078e00ff */
[----:B------:R-:W-:Y:S02]  /*15a0*/  PLOP3.LUT P1, PT, P1, PT, PT, 0x8, 0x80 ;  /* 0x000000000080781c */ /* 0x000fe40000f2e170 */
[----:B------:R-:W-:Y:S01]  /*15b0*/  CS2R R12, SRZ ;  /* 0x00000000000c7805 */ /* 0x000fe2000001ff00 */
[----:B------:R-:W-:Y:S01]  /*15c0*/  IMAD.MOV.U32 R10, RZ, RZ, 0x1 ;  /* 0x00000001ff0a7424 */ /* 0x000fe200078e00ff */
[----:B------:R-:W4:Y:S01]  /*15d0*/  LDC R0, c[0x0][0x374] ;  /* 0x0000dd00ff007b82 */ /* 0x000f220000000800 */
[----:B------:R-:W2:Y:S01]  /*15e0*/  LDCU.64 UR22, c[0x0][0x348] ;  /* 0x00006900ff1677ac */ /* 0x000ea20008000a00 */
[----:B------:R-:W-:Y:S01]  /*15f0*/  UMOV UR6, URZ ;  /* 0x000000ff00067c82 */ /* 0x000fe20008000000 */
[----:B-1----:R-:W-:-:S04]  /*1600*/  UIADD3 UR5, UPT, UPT, UR13, 0x3f, URZ ;  /* 0x0000003f0d057890 */ /* 0x002fc8000fffe0ff */
[----:B------:R-:W-:-:S04]  /*1610*/  USHF.R.S32.HI UR4, URZ, 0x1f, UR5 ;  /* 0x0000001fff047899 */ /* 0x000fc80008011405 */
[----:B------:R-:W-:-:S04]  /*1620*/  ULEA.HI UR4, UR4, UR5, URZ, 0x6 ;  /* 0x0000000504047291 */ /* 0x000fc8000f8f30ff */
[----:B------:R-:W-:Y:S02]  /*1630*/  USHF.R.S32.HI UR15, URZ, 0x6, UR4 ;  /* 0x00000006ff0f7899 */ /* 0x000fe40008011404 */
[----:B------:R-:W-:Y:S02]  /*1640*/  UIADD3 UR4, UPT, UPT, UR13, -0x1, URZ ;  /* 0xffffffff0d047890 */ /* 0x000fe4000fffe0ff */
[----:B------:R-:W-:Y:S02]  /*1650*/  UISETP.LT.U32.AND UP0, UPT, UR15, 0x11, UPT ;  /* 0x000000110f00788c */ /* 0x000fe4000bf01070 */
[----:B------:R-:W-:Y:S02]  /*1660*/  UISETP.GE.U32.AND UP1, UPT, UR4, -0x7f, UPT ;  /* 0xffffff810400788c */ /* 0x000fe4000bf26070 */
[----:B------:R-:W-:Y:S02]  /*1670*/  USEL UR14, UR15, 0x11, UP0 ;  /* 0x000000110f0e7887 */ /* 0x000fe40008000000 */
[----:B------:R-:W-:-:S02]  /*1680*/  UIADD3 UR13, UPT, UPT, UR13, 0x7e, URZ ;  /* 0x0000007e0d0d7890 */ /* 0x000fc4000fffe0ff */
[----:B------:R-:W-:Y:S02]  /*1690*/  UIADD3 UR5, UPT, UPT, UR14, -0x1, URZ ;  /* 0xffffffff0e057890 */ /* 0x000fe4000fffe0ff */
[----:B------:R-:W-:-:S03]  /*16a0*/  UIADD3 UR7, UPT, UPT, UR15, -UR14, URZ ;  /* 0x8000000e0f077290 */ /* 0x000fc6000fffe0ff */
[----:B------:R-:W-:-:S04]  /*16b0*/  @UP1 UIADD3 UR5, UPT, UPT, UR14, URZ, URZ ;  /* 0x000000ff0e051290 */ /* 0x000fc8000fffe0ff */
[----:B--2---:R-:W-:-:S12]  /*16c0*/  UIADD3 UR5, UPT, UPT, UR5, 0x1, URZ ;  /* 0x0000000105057890 */ /* 0x004fd8000fffe0ff */
.L_x_36:
[----:B------:R-:W-:Y:S01]  /*16d0*/  UISETP.NE.AND UP0, UPT, UR37, URZ, UPT ;  /* 0x000000ff2500728c */ /* 0x000fe2000bf05270 */
[----:B------:R-:W1:Y:S08]  /*16e0*/  S2UR UR37, SR_CgaCtaId ;  /* 0x00000000002579c3 */ /* 0x000e700000008800 */
[----:B------:R-:W-:Y:S05]  /*16f0*/  BRA.U UP0, `(.L_x_19) ;  /* 0x0000000100347547 */ /* 0x000fea000b800000 */
[----:B------:R-:W2:Y:S01]  /*1700*/  S2R R2, SR_CgaCtaId ;  /* 0x0000000000027919 */ /* 0x000ea20000008800 */
[----:B------:R-:W-:-:S04]  /*1710*/  MOV R3, 0x400 ;  /* 0x0000040000037802 */ /* 0x000fc80000000f00 */
[----:B--2---:R-:W-:Y:S02]  /*1720*/  LEA R3, R2, R3, 0x18 ;  /* 0x0000000302037211 */ /* 0x004fe400078ec0ff */
[----:B------:R-:W-:-:S03]  /*1730*/  SHF.L.U32 R2, R10, 0x1f, RZ ;  /* 0x0000001f0a027819 */ /* 0x000fc600000006ff */
[----:B------:R-:W-:-:S04]  /*1740*/  IMAD R3, R12, 0x8, R3 ;  /* 0x000000080c037824 */ /* 0x000fc800078e0203 */
[----:B------:R-:W2:Y:S02]  /*1750*/  SYNCS.PHASECHK.TRANS64.TRYWAIT P0, [R3+URZ+0x1b0], R2 ;  /* 0x0001b002030075a7 */ /* 0x000ea400080011ff */
[----:B--2---:R-:W-:Y:S05]  /*1760*/  @!P0 BRA `(.L_x_20) ;  /* 0x0000006000bc8947 */ /* 0x004fea0003800000 */
.L_x_119:
[----:B------:R-:W-:Y:S01]  /*1770*/  VIADD R12, R12, 0x1 ;  /* 0x000000010c0c7836 */ /* 0x000fe20000000000 */
[----:B------:R2:W-:Y:S04]  /*1780*/  SYNCS.ARRIVE.TRANS64.A1T0 RZ, [R3+URZ+0x1a0], RZ ;  /* 0x0001a0ff03ff79a7 */ /* 0x0005e800081000ff */
[----:B------:R-:W-:-:S04]  /*1790*/  ISETP.NE.AND P0, PT, R12, 0x2, PT ;  /* 0x000000020c00780c */ /* 0x000fc80003f05270 */
[----:B------:R-:W-:Y:S02]  /*17a0*/  SEL R12, R12, RZ, P0 ;  /* 0x000000ff0c0c7207 */ /* 0x000fe40000000000 */
[----:B--2---:R-:W-:-:S04]  /*17b0*/  SEL R3, RZ, 0x1, P0 ;  /* 0x00000001ff037807 */ /* 0x004fc80000000000 */
[----:B------:R-:W-:-:S07]  /*17c0*/  LOP3.LUT R10, R10, R3, RZ, 0x3c, !PT ;  /* 0x000000030a0a7212 */ /* 0x000fce00078e3cff */
.L_x_19:
[----:B------:R-:W-:Y:S01]  /*17d0*/  UMOV UR4, 0x400 ;  /* 0x0000040000047882 */ /* 0x000fe20000000000 */
[----:B------:R-:W-:Y:S01]  /*17e0*/  SHF.L.U32 R2, R15, 0x1f, RZ ;  /* 0x0000001f0f027819 */ /* 0x000fe200000006ff */
[----:B-1----:R-:W-:Y:S01]  /*17f0*/  ULEA UR4, UR37, UR4, 0x18 ;  /* 0x0000000425047291 */ /* 0x002fe2000f8ec0ff */
[----:B------:R-:W-:Y:S01]  /*1800*/  R2UR UR35, R21 ;  /* 0x00000000152372ca */ /* 0x000fe200000e0000 */
[----:B------:R-:W-:Y:S01]  /*1810*/  UISETP.GE.U32.AND UP0, UPT, UR13, 0x7f, UPT ;  /* 0x0000007f0d00788c */ /* 0x000fe2000bf06070 */
[----:B------:R-:W-:Y:S01]  /*1820*/  R2UR UR11, R20 ;  /* 0x00000000140b72ca */ /* 0x000fe200000e0000 */
[----:B------:R-:W-:Y:S01]  /*1830*/  ULEA UR8, UR6, UR4, 0x3 ;  /* 0x0000000406087291 */ /* 0x000fe2000f8e18ff */
[----:B------:R-:W-:-:S08]  /*1840*/  UMOV UR24, URZ ;  /* 0x000000ff00187c82 */ /* 0x000fd00008000000 */
[----:B------:R1:W2:Y:S01]  /*1850*/  SYNCS.PHASECHK.TRANS64.TRYWAIT P0, [UR8+0x88], R2 ;  /* 0x00008802ff0075a7 */ /* 0x0002a20008001108 */
[----:B------:R-:W-:Y:S02]  /*1860*/  USHF.L.U32 UR35, UR35, 0x6, URZ ;  /* 0x0000000623237899 */ /* 0x000fe400080006ff */
[----:B------:R-:W-:Y:S01]  /*1870*/  USHF.L.U32 UR11, UR11, 0x7, URZ ;  /* 0x000000070b0b7899 */ /* 0x000fe200080006ff */
[----:B------:R-:W-:Y:S11]  /*1880*/  BRA.U !UP0, `(.L_x_21) ;  /* 0x0000000108a87547 */ /* 0x000ff6000b800000 */
[----:B------:R-:W-:Y:S01]  /*1890*/  UMOV UR16, URZ ;  /* 0x000000ff00107c82 */ /* 0x000fe20008000000 */
[----:B------:R-:W-:-:S05]  /*18a0*/  UMOV UR17, UR6 ;  /* 0x0000000600117c82 */ /* 0x000fca0008000000 */
.L_x_26:
[----:B-1----:R-:W-:Y:S01]  /*18b0*/  ULEA UR33, UR17, UR4, 0x3 ;  /* 0x0000000411217291 */ /* 0x002fe2000f8e18ff */
[----:B--2---:R-:W-:Y:S01]  /*18c0*/  @!P5 MOV R3, 0x3000 ;  /* 0x000030000003d802 */ /* 0x004fe20000000f00 */
[----:B--2---:R-:W-:Y:S10]  /*18d0*/  @P0 BRA `(.L_x_22) ;  /* 0x00000000000c0947 */ /* 0x004ff40003800000 */
[----:B------:R-:W-:-:S04]  /*18e0*/  SHF.L.U32 R5, R15, 0x1f, RZ ;  /* 0x0000001f0f057819 */ /* 0x000fc800000006ff */
[----:B------:R-:W2:Y:S02]  /*18f0*/  SYNCS.PHASECHK.TRANS64.TRYWAIT P0, [UR33+0x88], R5 ;  /* 0x00008805ff0075a7 */ /* 0x000ea40008001121 */
[----:B--2---:R-:W-:Y:S05]  /*1900*/  @!P0 BRA `(.L_x_23) ;  /* 0x0000006000688947 */ /* 0x004fea0003800000 */
.L_x_22:
[----:B------:R2:W-:Y:S01]  /*1910*/  @!P5 SYNCS.ARRIVE.TRANS64 RZ, [UR33], R3 ;  /* 0x00000003ffffd9a7 */ /* 0x0005e20008000021 */
[----:B------:R-:W-:Y:S04]  /*1920*/  BSSY.RECONVERGENT B0, `(.L_x_24) ;  /* 0x0000003000007945 */ /* 0x000fe80003800200 */
[----:B------:R-:W-:Y:S05]  /*1930*/  @P4 BRA `(.L_x_25) ;  /* 0x0000000000044947 */ /* 0x000fea0003800000 */
[----:B------:R-:W-:Y:S05]  /*1940*/  BPT.TRAP 0x1 ;  /* 0x000000040000795c */ /* 0x000fea0000300000 */
.L_x_25:
[----:B------:R-:W-:Y:S05]  /*1950*/  BSYNC.RECONVERGENT B0 ;  /* 0x0000000000007941 */ /* 0x000fea0003800200 */
.L_x_24:
[----:B------:R-:W-:Y:S02]  /*1960*/  UIADD3 UR6, UPT, UPT, UR17, 0x1, URZ ;  /* 0x0000000111067890 */ /* 0x000fe4000fffe0ff */
[----:B------:R-:W-:Y:S02]  /*1970*/  ULEA UR32, UR17, UR4, 0xc ;  /* 0x0000000411207291 */ /* 0x000fe4000f8e60ff */
[----:B------:R-:W-:Y:S02]  /*1980*/  UISETP.NE.AND UP0, UPT, UR6, 0x11, UPT ;  /* 0x000000110600788c */ /* 0x000fe4000bf05270 */
[----:B------:R-:W-:Y:S02]  /*1990*/  UIADD3 UR26, UP1, UPT, UR22, 0x80, URZ ;  /* 0x00000080161a7890 */ /* 0x000fe4000ff3e0ff */
[----:B------:R-:W-:Y:S02]  /*19a0*/  USEL UR9, URZ, 0x1, UP0 ;  /* 0x00000001ff097887 */ /* 0x000fe40008000000 */
[----:B------:R-:W-:-:S02]  /*19b0*/  USEL UR6, UR6, URZ, UP0 ;  /* 0x000000ff06067287 */ /* 0x000fc40008000000 */
[----:B------:R-:W-:Y:S02]  /*19c0*/  UIADD3 UR20, UP0, UPT, UR22, 0x180, URZ ;  /* 0x0000018016147890 */ /* 0x000fe4000ff1e0ff */
[----:B------:R-:W-:Y:S01]  /*19d0*/  ULEA UR8, UR6, UR4, 0x3 ;  /* 0x0000000406087291 */ /* 0x000fe2000f8e18ff */
[----:B------:R-:W-:Y:S01]  /*19e0*/  LOP3.LUT R15, R15, UR9, RZ, 0x3c, !PT ;  /* 0x000000090f0f7c12 */ /* 0x000fe2000f8e3cff */
[----:B------:R-:W-:Y:S02]  /*19f0*/  USHF.L.U32 UR34, UR16, 0x6, URZ ;  /* 0x0000000610227899 */ /* 0x000fe400080006ff */
[----:B------:R-:W-:Y:S01]  /*1a00*/  UIADD3.X UR27, UPT, UPT, URZ, UR23, URZ, UP1, !UPT ;  /* 0x00000017ff1b7290 */ /* 0x000fe20008ffe4ff */
[----:B-1----:R-:W-:Y:S01]  /*1a10*/  SHF.L.U32 R2, R15, 0x1f, RZ ;  /* 0x0000001f0f027819 */ /* 0x002fe200000006ff */
[----:B------:R-:W-:Y:S02]  /*1a20*/  UIADD3 UR32, UPT, UPT, UR32, 0x4400, URZ ;  /* 0x0000440020207890 */ /* 0x000fe4000fffe0ff */
[----:B------:R-:W-:Y:S01]  /*1a30*/  UIADD3.X UR21, UPT, UPT, URZ, UR23, URZ, UP0, !UPT ;  /* 0x00000017ff157290 */ /* 0x000fe200087fe4ff */
[----:B------:R1:W1:Y:S01]  /*1a40*/  SYNCS.PHASECHK.TRANS64.TRYWAIT P0, [UR8+0x88], R2 ;  /* 0x00008802ff0075a7 */ /* 0x0002620008001108 */
[----:B------:R-:W-:Y:S01]  /*1a50*/  ULEA UR8, UR17, UR4, 0xd ;  /* 0x0000000411087291 */ /* 0x000fe2000f8e68ff */
[----:B------:R-:W-:Y:S01]  /*1a60*/  UMOV UR18, 0x0 ;  /* 0x0000000000127882 */ /* 0x000fe20000000000 */
[----:B------:R-:W-:-:S02]  /*1a70*/  UMOV UR19, 0x10000000 ;  /* 0x1000000000137882 */ /* 0x000fc40000000000 */
[----:B------:R-:W-:Y:S01]  /*1a80*/  UIADD3 UR8, UPT, UPT, UR8, 0x15400, URZ ;  /* 0x0001540008087890 */ /* 0x000fe2000fffe0ff */
[----:B------:R1:W-:Y:S01]  /*1a90*/  UTMALDG.3D [UR32], [UR26], desc[UR18] ;  /* 0x000012201a0075b4 */ /* 0x0003e20008011000 */
[----:B------:R-:W-:Y:S01]  /*1aa0*/  UMOV UR12, UR36 ;  /* 0x00000024000c7c82 */ /* 0x000fe20008000000 */
[----:B------:R-:W-:Y:S01]  /*1ab0*/  UMOV UR9, UR33 ;  /* 0x0000002100097c82 */ /* 0x000fe20008000000 */
[----:B------:R-:W-:Y:S01]  /*1ac0*/  UMOV UR10, UR34 ;  /* 0x00000022000a7c82 */ /* 0x000fe20008000000 */
[----:B------:R-:W-:Y:S01]  /*1ad0*/  UIADD3 UR16, UPT, UPT, UR16, 0x1, URZ ;  /* 0x0000000110107890 */ /* 0x000fe2000fffe0ff */
[----:B------:R-:W-:Y:S01]  /*1ae0*/  UMOV UR24, UR5 ;  /* 0x0000000500187c82 */ /* 0x000fe20008000000 */
[----:B------:R-:W-:Y:S02]  /*1af0*/  UMOV UR17, UR6 ;  /* 0x0000000600117c82 */ /* 0x000fe40008000000 */
[----:B------:R1:W-:Y:S01]  /*1b00*/  UTMALDG.3D [UR8], [UR20], desc[UR18] ;  /* 0x00001208140075b4 */ /* 0x0003e20008011000 */
[----:B------:R-:W-:-:S09]  /*1b10*/  UISETP.NE.AND UP0, UPT, UR16, UR5, UPT ;  /* 0x000000051000728c */ /* 0x000fd2000bf05270 */
[----:B------:R-:W-:Y:S05]  /*1b20*/  BRA.U UP0, `(.L_x_26) ;  /* 0xfffffffd00607547 */ /* 0x000fea000b83ffff */
.L_x_21:
[----:B-1----:R-:W-:Y:S01]  /*1b30*/  ULEA UR8, UR6, UR4, 0x3 ;  /* 0x0000000406087291 */ /* 0x002fe2000f8e18ff */
[----:B------:R-:W-:Y:S01]  /*1b40*/  SHF.L.U32 R2, R15, 0x1f, RZ ;  /* 0x0000001f0f027819 */ /* 0x000fe200000006ff */
[----:B------:R-:W-:Y:S01]  /*1b50*/  @!P1 SYNCS.ARRIVE.TRANS64.A1T0 RZ, [UR4+0x138], RZ ;  /* 0x000138ffffff99a7 */ /* 0x000fe20008100004 */
[----:B------:R-:W-:-:S06]  /*1b60*/  UISETP.GT.AND UP0, UPT, UR15, UR14, UPT ;  /* 0x0000000e0f00728c */ /* 0x000fcc000bf04270 */
[----:B--2---:R1:W2:Y:S03]  /*1b70*/  SYNCS.PHASECHK.TRANS64.TRYWAIT P0, [UR8+0x88], R2 ;  /* 0x00008802ff0075a7 */ /* 0x0042a60008001108 */
[----:B------:R-:W-:Y:S05]  /*1b80*/  BRA.U !UP0, `(.L_x_27) ;  /* 0x0000000108ac7547 */ /* 0x000fea000b800000 */
[----:B------:R-:W-:Y:S01]  /*1b90*/  UIADD3 UR21, UPT, UPT, UR7, UR24, URZ ;  /* 0x0000001807157290 */ /* 0x000fe2000fffe0ff */
[----:B------:R-:W-:-:S11]  /*1ba0*/  UMOV UR25, UR6 ;  /* 0x0000000600197c82 */ /* 0x000fd60008000000 */
.L_x_32:
[----:B-1----:R-:W-:Y:S01]  /*1bb0*/  ULEA UR17, UR25, UR4, 0x3 ;  /* 0x0000000419117291 */ /* 0x002fe2000f8e18ff */
[----:B--2---:R-:W-:Y:S01]  /*1bc0*/  @!P5 MOV R3, 0x3000 ;  /* 0x000030000003d802 */ /* 0x004fe20000000f00 */
[----:B--2---:R-:W-:Y:S10]  /*1bd0*/  @P0 BRA `(.L_x_28) ;  /* 0x00000000000c0947 */ /* 0x004ff40003800000 */
[----:B------:R-:W-:-:S04]  /*1be0*/  SHF.L.U32 R5, R15, 0x1f, RZ ;  /* 0x0000001f0f057819 */ /* 0x000fc800000006ff */
[----:B------:R-:W2:Y:S02]  /*1bf0*/  SYNCS.PHASECHK.TRANS64.TRYWAIT P0, [UR17+0x88], R5 ;  /* 0x00008805ff0075a7 */ /* 0x000ea40008001111 */
[----:B--2---:R-:W-:Y:S05]  /*1c00*/  @!P0 BRA `(.L_x_29) ;  /* 0x0000005c00c08947 */ /* 0x004fea0003800000 */
.L_x_28:
[----:B------:R2:W-:Y:S01]  /*1c10*/  @!P5 SYNCS.ARRIVE.TRANS64 RZ, [UR17], R3 ;  /* 0x00000003ffffd9a7 */ /* 0x0005e20008000011 */
[----:B------:R-:W-:Y:S04]  /*1c20*/  BSSY.RECONVERGENT B0, `(.L_x_30) ;  /* 0x0000003000007945 */ /* 0x000fe80003800200 */
[----:B------:R-:W-:Y:S05]  /*1c30*/  @P4 BRA `(.L_x_31) ;  /* 0x0000000000044947 */ /* 0x000fea0003800000 */
[----:B------:R-:W-:Y:S05]  /*1c40*/  BPT.TRAP 0x1 ;  /* 0x000000040000795c */ /* 0x000fea0000300000 */
.L_x_31:
[----:B------:R-:W-:Y:S05]  /*1c50*/  BSYNC.RECONVERGENT B0 ;  /* 0x0000000000007941 */ /* 0x000fea0003800200 */
.L_x_30:
        /* <DEDUP_REMOVED lines=10> */
[----:B------:R-:W-:Y:S01]  /*1d00*/  UIADD3 UR16, UPT, UPT, UR16, 0x4400, URZ ;  /* 0x0000440010107890 */ /* 0x000fe2000fffe0ff */
[----:B-1----:R-:W-:Y:S01]  /*1d10*/  SHF.L.U32 R2, R15, 0x1f, RZ ;  /* 0x0000001f0f027819 */ /* 0x002fe200000006ff */
[----:B------:R-:W-:Y:S02]  /*1d20*/  UIADD3.X UR31, UPT, UPT, URZ, UR23, URZ, UP1, !UPT ;  /* 0x00000017ff1f7290 */ /* 0x000fe40008ffe4ff */
[----:B------:R-:W-:Y:S01]  /*1d30*/  UIADD3.X UR29, UPT, UPT, URZ, UR23, URZ, UP0, !UPT ;  /* 0x00000017ff1d7290 */ /* 0x000fe200087fe4ff */
[----:B------:R1:W1:Y:S01]  /*1d40*/  SYNCS.PHASECHK.TRANS64.TRYWAIT P0, [UR8+0x88], R2 ;  /* 0x00008802ff0075a7 */ /* 0x0002620008001108 */
[----:B------:R-:W-:Y:S01]  /*1d50*/  ULEA UR8, UR25, UR4, 0xd ;  /* 0x0000000419087291 */ /* 0x000fe2000f8e68ff */
[----:B------:R-:W-:Y:S01]  /*1d60*/  UMOV UR26, 0x0 ;  /* 0x00000000001a7882 */ /* 0x000fe20000000000 */
[----:B------:R-:W-:-:S02]  /*1d70*/  UMOV UR27, 0x10000000 ;  /* 0x10000000001b7882 */ /* 0x000fc40000000000 */
[----:B------:R-:W-:Y:S01]  /*1d80*/  UIADD3 UR8, UPT, UPT, UR8, 0x15400, URZ ;  /* 0x0001540008087890 */ /* 0x000fe2000fffe0ff */
[----:B------:R-:W-:Y:S01]  /*1d90*/  UMOV UR19, UR35 ;  /* 0x0000002300137c82 */ /* 0x000fe20008000000 */
[----:B------:R-:W-:Y:S01]  /*1da0*/  UMOV UR20, UR36 ;  /* 0x0000002400147c82 */ /* 0x000fe20008000000 */
[----:B------:R-:W-:Y:S01]  /*1db0*/  UMOV UR12, UR36 ;  /* 0x00000024000c7c82 */ /* 0x000fe20008000000 */
[----:B------:R-:W-:Y:S01]  /*1dc0*/  UMOV UR9, UR17 ;  /* 0x0000001100097c82 */ /* 0x000fe20008000000 */
[----:B------:R-:W-:Y:S01]  /*1dd0*/  UMOV UR10, UR18 ;  /* 0x00000012000a7c82 */ /* 0x000fe20008000000 */
[----:B------:R1:W-:Y:S01]  /*1de0*/  UTMALDG.3D [UR16], [UR30], desc[UR26] ;  /* 0x00001a101e0075b4 */ /* 0x0003e20008011000 */
[----:B------:R-:W-:Y:S01]  /*1df0*/  UIADD3 UR24, UPT, UPT, UR24, 0x1, URZ ;  /* 0x0000000118187890 */ /* 0x000fe2000fffe0ff */
[----:B------:R-:W-:-:S03]  /*1e00*/  UMOV UR25, UR6 ;  /* 0x0000000600197c82 */ /* 0x000fc60008000000 */
[----:B------:R-:W-:Y:S01]  /*1e10*/  UISETP.NE.AND UP0, UPT, UR24, UR21, UPT ;  /* 0x000000151800728c */ /* 0x000fe2000bf05270 */
[----:B------:R1:W-:Y:S08]  /*1e20*/  UTMALDG.3D [UR8], [UR28], desc[UR26] ;  /* 0x00001a081c0075b4 */ /* 0x0003f00008011000 */
[----:B------:R-:W-:Y:S05]  /*1e30*/  BRA.U UP0, `(.L_x_32) ;  /* 0xfffffffd005c7547 */ /* 0x000fea000b83ffff */
.L_x_27:
[C---:B-1----:R-:W-:Y:S01]  /*1e40*/  LEA R2, R14.reuse, UR4, 0x3 ;  /* 0x000000040e027c11 */ /* 0x042fe2000f8e18ff */
[----:B------:R-:W-:Y:S01]  /*1e50*/  NOP ;  /* 0x0000000000007918 */ /* 0x000fe20000000000 */
[----:B--2---:R-:W-:Y:S02]  /*1e60*/  SHF.L.U32 R3, R13, 0x1f, RZ ;  /* 0x0000001f0d037819 */ /* 0x004fe400000006ff */
[----:B------:R-:W-:Y:S02]  /*1e70*/  LEA R4, R14, UR4, 0x4 ;  /* 0x000000040e047c11 */ /* 0x000fe4000f8e20ff */
[----:B------:R-:W1:Y:S02]  /*1e80*/  SYNCS.PHASECHK.TRANS64.TRYWAIT P0, [R2+URZ+0x140], R3 ;  /* 0x00014003020075a7 */ /* 0x000e6400080011ff */
[----:B-1----:R-:W-:Y:S05]  /*1e90*/  @!P0 BRA `(.L_x_33) ;  /* 0x0000005c00348947 */ /* 0x002fea0003800000 */
.L_x_122:
[----:B------:R-:W2:Y:S01]  /*1ea0*/  LDS.128 R4, [R4+0x1d0] ;  /* 0x0001d00004047984 */ /* 0x000ea20000000c00 */
[----:B---3--:R-:W-:Y:S01]  /*1eb0*/  ISETP.GE.AND P0, PT, R40, 0x1, PT ;  /* 0x000000012800780c */ /* 0x008fe20003f06270 */
[----:B-1----:R-:W-:Y:S01]  /*1ec0*/  VIADD R2, R2, 0x150 ;  /* 0x0000015002027836 */ /* 0x002fe20000000000 */
[----:B------:R-:W-:Y:S01]  /*1ed0*/  @!PT LDS RZ, [RZ] ;  /* 0x00000000fffff984 */ /* 0x000fe20000000800 */
[----:B------:R-:W-:Y:S01]  /*1ee0*/  @!PT LDS RZ, [RZ] ;  /* 0x00000000fffff984 */ /* 0x000fe20000000800 */
[----:B------:R-:W-:Y:S01]  /*1ef0*/  @!PT LDS RZ, [RZ] ;  /* 0x00000000fffff984 */ /* 0x000fe20000000800 */
[----:B------:R-:W-:Y:S01]  /*1f00*/  @!PT LDS RZ, [RZ] ;  /* 0x00000000fffff984 */ /* 0x000fe20000000800 */
[----:B------:R1:W-:Y:S06]  /*1f10*/  MEMBAR.ALL.CTA ;  /* 0x0000000000007992 */ /* 0x0003ec0000008000 */
[----:B-1----:R-:W1:Y:S01]  /*1f20*/  FENCE.VIEW.ASYNC.S ;  /* 0x00000000000073c6 */ /* 0x002e620000000000 */
[----:B------:R-:W-:-:S04]  /*1f30*/  PRMT R2, RZ, 0x654, R2 ;  /* 0x00000654ff027816 */ /* 0x000fc80000000002 */
[----:B-1----:R1:W-:Y:S01]  /*1f40*/  SYNCS.ARRIVE.TRANS64.RED.A1T0 RZ, [R2+URZ], RZ ;  /* 0x000000ff02ff79a7 */ /* 0x0023e200081004ff */
[----:B--2---:R-:W-:-:S13]  /*1f50*/  LOP3.LUT P2, RZ, R6, 0x1, RZ, 0xc0, !PT ;  /* 0x0000000106ff7812 */ /* 0x004fda000784c0ff */
[----:B------:R-:W-:Y:S01]  /*1f60*/  @P2 SHF.R.U32.HI R3, RZ, 0x10, R5 ;  /* 0x00000010ff032819 */ /* 0x000fe20000011605 */
[----:B------:R-:W-:Y:S01]  /*1f70*/  VOTEU.ANY UP0, P2 ;  /* 0x0000000000ff7886 */ /* 0x000fe20001000100 */
[----:B------:R-:W-:Y:S02]  /*1f80*/  @P2 MOV R11, R4 ;  /* 0x00000004000b2202 */ /* 0x000fe40000000f00 */
[----:B------:R-:W-:Y:S02]  /*1f90*/  @P2 R2UR.BROADCAST UR8, R3 ;  /* 0x00000000030822ca */ /* 0x000fe400008e0000 */
[----:B------:R-:W-:-:S11]  /*1fa0*/  @P2 LOP3.LUT R8, R5, 0xffff, RZ, 0xc0, !PT ;  /* 0x0000ffff05082812 */ /* 0x000fd600078ec0ff */
[----:B------:R-:W-:Y:S01]  /*1fb0*/  @UP0 UMOV UR36, UR8 ;  /* 0x0000000800240c82 */ /* 0x000fe20008000000 */
[----:B-1----:R-:W-:Y:S05]  /*1fc0*/  @!P0 BRA `(.L_x_34) ;  /* 0x0000000000b88947 */ /* 0x002fea0003800000 */
[----:B------:R-:W4:Y:S01]  /*1fd0*/  LDC.64 R4, c[0x0][0xb18] ;  /* 0x0002c600ff047b82 */ /* 0x000f220000000a00 */
[----:B------:R-:W-:-:S07]  /*1fe0*/  ISETP.NE.AND P3, PT, R40, 0x1, PT ;  /* 0x000000012800780c */ /* 0x000fce0003f65270 */
[----:B------:R-:W1:Y:S08]  /*1ff0*/  LDC.64 R6, c[0x0][0xb10] ;  /* 0x0002c400ff067b82 */ /* 0x000e700000000a00 */
[----:B------:R-:W2:Y:S08]  /*2000*/  LDC R16, c[0x0][0xb20] ;  /* 0x0002c800ff107b82 */ /* 0x000eb00000000800 */
[----:B------:R-:W3:Y:S01]  /*2010*/  LDC R18, c[0x0][0xb0c] ;  /* 0x0002c300ff127b82 */ /* 0x000ee20000000800 */
[----:B----4-:R-:W-:Y:S01]  /*2020*/  IMAD.HI.U32 R17, R0, R5, RZ ;  /* 0x0000000500117227 */ /* 0x010fe200078e00ff */
[----:B------:R-:W-:-:S03]  /*2030*/  ISETP.NE.AND P0, PT, R4, 0x1, PT ;  /* 0x000000010400780c */ /* 0x000fc60003f05270 */
[----:B------:R-:W-:-:S03]  /*2040*/  IMAD.HI.U32 R5, R8, R5, RZ ;  /* 0x0000000508057227 */ /* 0x000fc600078e00ff */
[----:B------:R-:W4:Y:S01]  /*2050*/  LDC.64 R2, c[0x0][0xb28] ;  /* 0x0002ca00ff027b82 */ /* 0x000f220000000a00 */
[----:B-1----:R-:W-:-:S04]  /*2060*/  IMAD.HI.U32 R20, R9, R6, RZ ;  /* 0x0000000609147227 */ /* 0x002fc800078e00ff */
[----:B------:R-:W-:Y:S01]  /*2070*/  IMAD.HI.U32 R22, R11, R6, RZ ;  /* 0x000000060b167227 */ /* 0x000fe200078e00ff */
[----:B------:R-:W-:Y:S02]  /*2080*/  SHF.R.U32.HI R20, RZ, R7, R20 ;  /* 0x00000007ff147219 */ /* 0x000fe40000011614 */
[-C--:B--2---:R-:W-:Y:S02]  /*2090*/  SHF.R.U32.HI R17, RZ, R16.reuse, R17 ;  /* 0x00000010ff117219 */ /* 0x084fe40000011611 */
[----:B------:R-:W-:Y:S02]  /*20a0*/  SHF.R.U32.HI R5, RZ, R16, R5 ;  /* 0x00000010ff057219 */ /* 0x000fe40000011605 */
[----:B------:R-:W-:Y:S02]  /*20b0*/  SEL R17, R0, R17, !P0 ;  /* 0x0000001100117207 */ /* 0x000fe40004000000 */
[----:B------:R-:W-:Y:S02]  /*20c0*/  SHF.R.U32.HI R22, RZ, R7, R22 ;  /* 0x00000007ff167219 */ /* 0x000fe40000011616 */
[----:B---3--:R-:W-:-:S02]  /*20d0*/  ISETP.NE.AND P1, PT, R18, 0x1, PT ;  /* 0x000000011200780c */ /* 0x008fc40003f25270 */
[----:B------:R-:W-:Y:S02]  /*20e0*/  SEL R5, R8, R5, !P0 ;  /* 0x0000000508057207 */ /* 0x000fe40004000000 */
[----:B------:R-:W-:Y:S02]  /*20f0*/  SEL R19, R9, R20, !P1 ;  /* 0x0000001409137207 */ /* 0x000fe40004800000 */
[----:B------:R-:W-:Y:S01]  /*2100*/  SEL R7, R11, R22, !P1 ;  /* 0x000000160b077207 */ /* 0x000fe20004800000 */
[----:B----4-:R-:W-:-:S04]  /*2110*/  IMAD.HI.U32 R20, R17, R2, RZ ;  /* 0x0000000211147227 */ /* 0x010fc800078e00ff */
[----:B------:R-:W-:Y:S01]  /*2120*/  IMAD.HI.U32 R6, R19, R2, RZ ;  /* 0x0000000213067227 */ /* 0x000fe200078e00ff */
[----:B------:R-:W-:-:S04]  /*2130*/  @P3 SHF.R.U32.HI R17, RZ, R3, R20 ;  /* 0x00000003ff113219 */ /* 0x000fc80000011614 */
[----:B------:R-:W-:Y:S01]  /*2140*/  @P3 SHF.R.U32.HI R19, RZ, R3, R6 ;  /* 0x00000003ff133219 */ /* 0x000fe20000011606 */
[----:B------:R-:W-:-:S04]  /*2150*/  IMAD R17, R40, R17, RZ ;  /* 0x0000001128117224 */ /* 0x000fc800078e02ff */
[----:B------:R-:W-:Y:S01]  /*2160*/  IMAD R6, R40, R19, RZ ;  /* 0x0000001328067224 */ /* 0x000fe200078e02ff */
[C---:B------:R-:W-:Y:S02]  /*2170*/  ISETP.GE.AND P0, PT, R5.reuse, R17, PT ;  /* 0x000000110500720c */ /* 0x040fe40003f06270 */
[----:B------:R-:W-:Y:S02]  /*2180*/  IADD3 R17, PT, PT, -R5, RZ, RZ ;  /* 0x000000ff05117210 */ /* 0x000fe40007ffe1ff */
[----:B------:R-:W-:Y:S01]  /*2190*/  ISETP.GE.OR P0, PT, R7, R6, P0 ;  /* 0x000000060700720c */ /* 0x000fe20000706670 */
[----:B------:R-:W-:-:S04]  /*21a0*/  IMAD.HI.U32 R6, R5, R2, RZ ;  /* 0x0000000205067227 */ /* 0x000fc800078e00ff */
[----:B------:R-:W-:Y:S01]  /*21b0*/  IMAD R8, R4, R17, R8 ;  /* 0x0000001104087224 */ /* 0x000fe200078e0208 */
[----:B------:R-:W-:-:S04]  /*21c0*/  SHF.R.U32.HI R6, RZ, R3, R6 ;  /* 0x00000003ff067219 */ /* 0x000fc80000011606 */
[----:B------:R-:W-:-:S03]  /*21d0*/  SEL R6, R5, R6, !P3 ;  /* 0x0000000605067207 */ /* 0x000fc60005800000 */
[----:B------:R-:W-:-:S04]  /*21e0*/  @!P0 IMAD.HI.U32 R16, R7, R2, RZ ;  /* 0x0000000207108227 */ /* 0x000fc800078e00ff */
[----:B------:R-:W-:Y:S01]  /*21f0*/  IMAD.MOV R2, RZ, RZ, -R6 ;  /* 0x000000ffff027224 */ /* 0x000fe200078e0a06 */
[----:B------:R-:W-:-:S03]  /*2200*/  @!P0 SHF.R.U32.HI R16, RZ, R3, R16 ;  /* 0x00000003ff108219 */ /* 0x000fc60000011610 */
[----:B------:R-:W-:Y:S01]  /*2210*/  IMAD R2, R40, R2, R5 ;  /* 0x0000000228027224 */ /* 0x000fe200078e0205 */
        /* <DEDUP_REMOVED lines=9> */
.L_x_34:
[----:B------:R-:W1:Y:S02]  /*22b0*/  LDCU UR8, c[0x0][0xb30] ;  /* 0x00016600ff0877ac */ /* 0x000e640008000800 */
[----:B-1----:R-:W-:-:S09]  /*22c0*/  UISETP.NE.AND UP0, UPT, UR8, 0x1, UPT ;  /* 0x000000010800788c */ /* 0x002fd2000bf05270 */
[----:B------:R-:W-:Y:S05]  /*22d0*/  BRA.U UP0, `(.L_x_35) ;  /* 0x0000000100407547 */ /* 0x000fea000b800000 */
[----:B------:R-:W1:Y:S08]  /*22e0*/  LDC.64 R4, c[0x0][0xb10] ;  /* 0x0002c400ff047b82 */ /* 0x000e700000000a00 */
[----:B------:R-:W2:Y:S08]  /*22f0*/  LDC.64 R2, c[0x0][0xb18] ;  /* 0x0002c600ff027b82 */ /* 0x000eb00000000a00 */
[----:B------:R-:W3:Y:S08]  /*2300*/  LDC R6, c[0x0][0xb20] ;  /* 0x0002c800ff067b82 */ /* 0x000ef00000000800 */
[----:B------:R-:W4:Y:S01]  /*2310*/  LDC R16, c[0x0][0xb0c] ;  /* 0x0002c300ff107b82 */ /* 0x000f220000000800 */
[----:B-1----:R-:W-:-:S05]  /*2320*/  IMAD.HI.U32 R4, R11, R4, RZ ;  /* 0x000000040b047227 */ /* 0x002fca00078e00ff */
[----:B------:R-:W-:Y:S01]  /*2330*/  SHF.R.U32.HI R4, RZ, R5, R4 ;  /* 0x00000005ff047219 */ /* 0x000fe20000011604 */
[----:B--2---:R-:W-:Y:S01]  /*2340*/  IMAD.HI.U32 R3, R8, R3, RZ ;  /* 0x0000000308037227 */ /* 0x004fe200078e00ff */
[----:B------:R-:W-:-:S04]  /*2350*/  ISETP.NE.AND P0, PT, R2, 0x1, PT ;  /* 0x000000010200780c */ /* 0x000fc80003f05270 */
[----:B---3--:R-:W-:-:S04]  /*2360*/  SHF.R.U32.HI R3, RZ, R6, R3 ;  /* 0x00000006ff037219 */ /* 0x008fc80000011603 */
[----:B------:R-:W-:Y:S02]  /*2370*/  SEL R3, R8, R3, !P0 ;  /* 0x0000000308037207 */ /* 0x000fe40004000000 */
[----:B----4-:R-:W-:-:S04]  /*2380*/  ISETP.NE.AND P1, PT, R16, 0x1, PT ;  /* 0x000000011000780c */ /* 0x010fc80003f25270 */
[----:B------:R-:W-:-:S05]  /*2390*/  SEL R4, R11, R4, !P1 ;  /* 0x000000040b047207 */ /* 0x000fca0004800000 */
[----:B------:R-:W-:Y:S02]  /*23a0*/  IMAD.IADD R5, R3, 0x1, -R4 ;  /* 0x0000000103057824 */ /* 0x000fe400078e0a04 */
[----:B------:R-:W-:Y:S02]  /*23b0*/  IMAD.IADD R3, R4, 0x1, -R3 ;  /* 0x0000000104037824 */ /* 0x000fe400078e0a03 */
[----:B------:R-:W-:Y:S02]  /*23c0*/  IMAD R11, R5, R16, R11 ;  /* 0x00000010050b7224 */ /* 0x000fe400078e020b */
[----:B------:R-:W-:-:S07]  /*23d0*/  IMAD R8, R3, R2, R8 ;  /* 0x0000000203087224 */ /* 0x000fce00078e0208 */
.L_x_35:
[----:B------:R-:W-:Y:S01]  /*23e0*/  VIADD R14, R14, 0x1 ;  /* 0x000000010e0e7836 */ /* 0x000fe20000000000 */
[----:B------:R-:W-:Y:S01]  /*23f0*/  PLOP3.LUT P1, PT, PT, PT, PT, 0x80, 0x8 ;  /* 0x000000000008781c */ /* 0x000fe20003f2f070 */
[----:B------:R-:W-:Y:S02]  /*2400*/  IMAD.IADD R21, R11, 0x1, R90 ;  /* 0x000000010b157824 */ /* 0x000fe400078e025a */
[----:B------:R-:W-:Y:S01]  /*2410*/  IMAD.IADD R20, R8, 0x1, R83 ;  /* 0x0000000108147824 */ /* 0x000fe200078e0253 */
[----:B------:R-:W-:-:S04]  /*2420*/  ISETP.NE.AND P0, PT, R14, 0x2, PT ;  /* 0x000000020e00780c */ /* 0x000fc80003f05270 */
[----:B------:R-:W-:Y:S02]  /*2430*/  SEL R2, RZ, 0x1, P0 ;  /* 0x00000001ff027807 */ /* 0x000fe40000000000 */
[----:B------:R-:W-:Y:S02]  /*2440*/  SEL R14, R14, RZ, P0 ;  /* 0x000000ff0e0e7207 */ /* 0x000fe40000000000 */
[----:B------:R-:W-:Y:S01]  /*2450*/  LOP3.LUT R13, R13, R2, RZ, 0x3c, !PT ;  /* 0x000000020d0d7212 */ /* 0x000fe200078e3cff */
[----:B------:R-:W-:Y:S06]  /*2460*/  @P2 BRA `(.L_x_36) ;  /* 0xfffffff000982947 */ /* 0x000fec000383ffff */
[----:B------:R-:W-:Y:S01]  /*2470*/  UIADD3 UR4, UPT, UPT, UR4, 0x88, URZ ;  /* 0x0000008804047890 */ /* 0x000fe2000fffe0ff */
[----:B------:R-:W-:-:S03]  /*2480*/  SHF.L.U32 R3, R15, 0x1f, RZ ;  /* 0x0000001f0f037819 */ /* 0x000fc600000006ff */
[----:B------:R-:W-:-:S09]  /*2490*/  ULEA UR5, UR6, UR4, 0x3 ;  /* 0x0000000406057291 */ /* 0x000fd2000f8e18ff */
[----:B------:R-:W1:Y:S02]  /*24a0*/  SYNCS.PHASECHK.TRANS64.TRYWAIT P0, [UR5], R3 ;  /* 0x00000003ff0075a7 */ /* 0x000e640008001105 */
[----:B-1----:R-:W-:Y:S05]  /*24b0*/  @!P0 BRA `(.L_x_37) ;  /* 0x0000005400c08947 */ /* 0x002fea0003800000 */
.L_x_124:
[----:B------:R-:W-:-:S04]  /*24c0*/  UIADD3 UR6, UPT, UPT, UR6, 0x1, URZ ;  /* 0x0000000106067890 */ /* 0x000fc8000fffe0ff */
[----:B------:R-:W-:-:S04]  /*24d0*/  UISETP.NE.AND UP0, UPT, UR6, 0x11, UPT ;  /* 0x000000110600788c */ /* 0x000fc8000bf05270 */
[----:B------:R-:W-:Y:S02]  /*24e0*/  USEL UR7, URZ, 0x1, UP0 ;  /* 0x00000001ff077887 */ /* 0x000fe40008000000 */
[----:B------:R-:W-:-:S04]  /*24f0*/  USEL UR6, UR6, URZ, UP0 ;  /* 0x000000ff06067287 */ /* 0x000fc80008000000 */
[----:B------:R-:W-:Y:S01]  /*2500*/  ULEA UR5, UR6, UR4, 0x3 ;  /* 0x0000000406057291 */ /* 0x000fe2000f8e18ff */
[----:B------:R-:W-:-:S04]  /*2510*/  LOP3.LUT R2, R15, UR7, RZ, 0x3c, !PT ;  /* 0x000000070f027c12 */ /* 0x000fc8000f8e3cff */
[----:B-1----:R-:W-:-:S04]  /*2520*/  SHF.L.U32 R3, R2, 0x1f, RZ ;  /* 0x0000001f02037819 */ /* 0x002fc800000006ff */
[----:B------:R-:W1:Y:S02]  /*2530*/  SYNCS.PHASECHK.TRANS64.TRYWAIT P0, [UR5], R3 ;  /* 0x00000003ff0075a7 */ /* 0x000e640008001105 */
[----:B-1----:R-:W-:Y:S05]  /*2540*/  @!P0 BRA `(.L_x_38) ;  /* 0x0000005400b48947 */ /* 0x002fea0003800000 */
.L_x_126:
        /* <DEDUP_REMOVED lines=9> */
.L_x_128:
        /* <DEDUP_REMOVED lines=9> */
.L_x_130:
        /* <DEDUP_REMOVED lines=9> */
.L_x_132:
        /* <DEDUP_REMOVED lines=9> */
.L_x_134:
        /* <DEDUP_REMOVED lines=9> */
.L_x_136:
        /* <DEDUP_REMOVED lines=9> */
.L_x_138:
        /* <DEDUP_REMOVED lines=9> */
.L_x_140:
        /* <DEDUP_REMOVED lines=9> */
.L_x_142:
        /* <DEDUP_REMOVED lines=9> */
.L_x_144:
        /* <DEDUP_REMOVED lines=9> */
.L_x_146:
        /* <DEDUP_REMOVED lines=9> */
.L_x_148:
        /* <DEDUP_REMOVED lines=9> */
.L_x_150:
        /* <DEDUP_REMOVED lines=9> */
.L_x_152:
        /* <DEDUP_REMOVED lines=9> */
.L_x_154:
[----:B------:R-:W-:-:S04]  /*2d30*/  UIADD3 UR6, UPT, UPT, UR6, 0x1, URZ ;  /* 0x0000000106067890 */ /* 0x000fc8000fffe0ff */
[----:B------:R-:W-:-:S04]  /*2d40*/  UISETP.NE.AND UP0, UPT, UR6, 0x11, UPT ;  /* 0x000000110600788c */ /* 0x000fc8000bf05270 */
[----:B------:R-:W-:Y:S02]  /*2d50*/  USEL UR5, URZ, 0x1, UP0 ;  /* 0x00000001ff057887 */ /* 0x000fe40008000000 */
[----:B------:R-:W-:-:S04]  /*2d60*/  USEL UR6, UR6, URZ, UP0 ;  /* 0x000000ff06067287 */ /* 0x000fc80008000000 */
[----:B------:R-:W-:Y:S01]  /*2d70*/  ULEA UR6, UR6, UR4, 0x3 ;  /* 0x0000000406067291 */ /* 0x000fe2000f8e18ff */
[----:B-1----:R-:W-:-:S04]  /*2d80*/  LOP3.LUT R3, R2, UR5, RZ, 0x3c, !PT ;  /* 0x0000000502037c12 */ /* 0x002fc8000f8e3cff */
[----:B------:R-:W-:Y:S01]  /*2d90*/  SHF.L.U32 R3, R3, 0x1f, RZ ;  /* 0x0000001f03037819 */ /* 0x000fe200000006ff */
[----:B----4-:R-:W-:-:S07]  /*2da0*/  IMAD.U32 R0, RZ, RZ, UR6 ;  /* 0x00000006ff007e24 */ /* 0x010fce000f8e00ff */
.L_x_53:
[----:B-1----:R1:W2:Y:S02]  /*2db0*/  SYNCS.PHASECHK.TRANS64.TRYWAIT P0, [R0+URZ], R3 ;  /* 0x00000003000075a7 */ /* 0x0022a400080011ff */
[----:B--2---:R-:W-:Y:S05]  /*2dc0*/  @!P0 NANOSLEEP.SYNCS 0x989680 ;  /* 0x009896800000895d */ /* 0x004fea0003900000 */
[----:B------:R-:W2:Y:S02]  /*2dd0*/  @!P0 SYNCS.PHASECHK.TRANS64 P0, [R0+URZ], R3 ;  /* 0x00000003000085a7 */ /* 0x000ea400080010ff */
[----:B--2---:R-:W-:Y:S05]  /*2de0*/  @P0 EXIT ;  /* 0x000000000000094d */ /* 0x004fea0003800000 */
[----:B------:R-:W-:Y:S05]  /*2df0*/  BRA `(.L_x_53) ;  /* 0xfffffffc00ec7947 */ /* 0x000fea000383ffff */
.L_x_18:
[----:B------:R-:W-:-:S04]  /*2e00*/  UISETP.NE.AND UP1, UPT, UR37, URZ, UPT ;  /* 0x000000ff2500728c */ /* 0x000fc8000bf25270 */
[----:B------:R-:W-:-:S09]  /*2e10*/  UISETP.NE.OR UP1, UPT, UR8, 0x1, UP1 ;  /* 0x000000010800788c */ /* 0x000fd20008f25670 */
[----:B------:R-:W-:Y:S05]  /*2e20*/  BRA.U UP1, `(.L_x_54) ;  /* 0x0000000501487547 */ /* 0x000fea000b800000 */
[----:B------:R-:W-:Y:S01]  /*2e30*/  ISETP.NE.AND P2, PT, R2, RZ, PT ;  /* 0x000000ff0200720c */ /* 0x000fe20003f45270 */
[----:B------:R-:W-:Y:S01]  /*2e40*/  IMAD.MOV.U32 R12, RZ, RZ, 0x1 ;  /* 0x00000001ff0c7424 */ /* 0x000fe200078e00ff */
[----:B------:R-:W-:Y:S02]  /*2e50*/  CS2R R10, SRZ ;  /* 0x00000000000a7805 */ /* 0x000fe4000001ff00 */
[----:B------:R-:W-:Y:S01]  /*2e60*/  CS2R R8, SRZ ;  /* 0x0000000000087805 */ /* 0x000fe2000001ff00 */
[----:B------:R-:W-:Y:S01]  /*2e70*/  UMOV UR4, 0x400 ;  /* 0x0000040000047882 */ /* 0x000fe20000000000 */
[----:B------:R-:W-:Y:S01]  /*2e80*/  UMOV UR6, URZ ;  /* 0x000000ff00067c82 */ /* 0x000fe20008000000 */
[----:B------:R-:W-:-:S12]  /*2e90*/  ULEA UR37, UR37, UR4, 0x18 ;  /* 0x0000000425257291 */ /* 0x000fd8000f8ec0ff */
.L_x_58:
[----:B------:R-:W-:Y:S02]  /*2ea0*/  LEA R0, R8, UR37, 0x3 ;  /* 0x0000002508007c11 */ /* 0x000fe4000f8e18ff */
[----:B------:R-:W-:-:S03]  /*2eb0*/  SHF.L.U32 R5, R9, 0x1f, RZ ;  /* 0x0000001f09057819 */ /* 0x000fc600000006ff */
[----:B------:R-:W-:Y:S01]  /*2ec0*/  VIADD R4, R0, 0x1b0 ;  /* 0x000001b000047836 */ /* 0x000fe20000000000 */
[----:B------:R-:W1:Y:S02]  /*2ed0*/  SYNCS.PHASECHK.TRANS64.TRYWAIT P0, [R0+URZ+0x1a0], R5 ;  /* 0x0001a005000075a7 */ /* 0x000e6400080011ff */
[----:B-1----:R-:W-:Y:S05]  /*2ee0*/  @!P0 BRA `(.L_x_55) ;  /* 0x0000005000b48947 */ /* 0x002fea0003800000 */
.L_x_155:
[----:B------:R-:W-:Y:S01]  /*2ef0*/  ULEA UR5, UR6, UR37, 0x3 ;  /* 0x0000002506057291 */ /* 0x000fe2000f8e18ff */
[----:B------:R-:W-:Y:S02]  /*2f00*/  PRMT R4, RZ, 0x654, R4 ;  /* 0x00000654ff047816 */ /* 0x000fe40000000004 */
[----:B-1----:R-:W-:Y:S01]  /*2f10*/  SHF.L.U32 R5, R12, 0x1f, RZ ;  /* 0x0000001f0c057819 */ /* 0x002fe200000006ff */
[----:B------:R-:W-:Y:S01]  /*2f20*/  UIADD3 UR4, UPT, UPT, UR5, 0x140, URZ ;  /* 0x0000014005047890 */ /* 0x000fe2000fffe0ff */
[----:B------:R1:W-:Y:S05]  /*2f30*/  SYNCS.ARRIVE.TRANS64.RED.A1T0 RZ, [R4+URZ], RZ ;  /* 0x000000ff04ff79a7 */ /* 0x0003ea00081004ff */
[----:B------:R-:W-:Y:S01]  /*2f40*/  IMAD.U32 R7, RZ, RZ, UR4 ;  /* 0x00000004ff077e24 */ /* 0x000fe2000f8e00ff */
[----:B------:R-:W2:Y:S04]  /*2f50*/  SYNCS.PHASECHK.TRANS64.TRYWAIT P0, [UR5+0x150], R5 ;  /* 0x00015005ff0075a7 */ /* 0x000ea80008001105 */
[----:B------:R-:W-:Y:S01]  /*2f60*/  PRMT R6, R2, 0x654, R7 ;  /* 0x0000065402067816 */ /* 0x000fe20000000007 */
[----:B-1----:R-:W-:Y:S01]  /*2f70*/  @!P2 IMAD.MOV.U32 R4, RZ, RZ, 0x10 ;  /* 0x00000010ff04a424 */ /* 0x002fe200078e00ff */
[----:B--2---:R-:W-:Y:S06]  /*2f80*/  @!P0 BRA `(.L_x_56) ;  /* 0x0000005000a08947 */ /* 0x004fec0003800000 */
.L_x_157:
[----:B------:R-:W-:Y:S01]  /*2f90*/  ULEA UR4, UR6, UR37, 0x4 ;  /* 0x0000002506047291 */ /* 0x000fe2000f8e20ff */
[----:B------:R-:W-:Y:S01]  /*2fa0*/  SEL R3, R6, R3, !P2 ;  /* 0x0000000306037207 */ /* 0x000fe20005000000 */
[----:B------:R-:W-:Y:S01]  /*2fb0*/  UIADD3 UR5, UPT, UPT, UR5, 0x140, URZ ;  /* 0x0000014005057890 */ /* 0x000fe2000fffe0ff */
[----:B-1----:R-:W-:Y:S01]  /*2fc0*/  LEA R0, R11, UR37, 0x3 ;  /* 0x000000250b007c11 */ /* 0x002fe2000f8e18ff */
[----:B------:R-:W-:Y:S01]  /*2fd0*/  UIADD3 UR4, UPT, UPT, UR4, 0x1d0, URZ ;  /* 0x000001d004047890 */ /* 0x000fe2000fffe0ff */
[----:B------:R-:W-:Y:S01]  /*2fe0*/  SHF.L.U32 R5, R10, 0x1f, RZ ;  /* 0x0000001f0a057819 */ /* 0x000fe200000006ff */
[----:B------:R1:W-:Y:S01]  /*2ff0*/  @!P2 SYNCS.ARRIVE.TRANS64.RED RZ, [R3+URZ], R4 ;  /* 0x0000000403ffa9a7 */ /* 0x0003e200080004ff */
[----:B------:R-:W-:Y:S01]  /*3000*/  UIADD3 UR6, UPT, UPT, UR6, 0x1, URZ ;  /* 0x0000000106067890 */ /* 0x000fe2000fffe0ff */
[----:B------:R-:W-:-:S03]  /*3010*/  VIADD R8, R8, 0x1 ;  /* 0x0000000108087836 */ /* 0x000fc60000000000 */
[----:B------:R-:W-:Y:S02]  /*3020*/  UISETP.NE.AND UP0, UPT, UR6, 0x2, UPT ;  /* 0x000000020600788c */ /* 0x000fe4000bf05270 */
[----:B------:R-:W-:Y:S06]  /*3030*/  UGETNEXTWORKID.BROADCAST [UR4], [UR5] ;  /* 0x00000000040073ca */ /* 0x000fec0008000100 */
[----:B------:R-:W-:Y:S01]  /*3040*/  USEL UR4, URZ, 0x1, UP0 ;  /* 0x00000001ff047887 */ /* 0x000fe20008000000 */
[----:B------:R-:W-:Y:S01]  /*3050*/  ISETP.NE.AND P0, PT, R8, 0x2, PT ;  /* 0x000000020800780c */ /* 0x000fe20003f05270 */
[----:B------:R-:W-:Y:S01]  /*3060*/  USEL UR6, UR6, URZ, UP0 ;  /* 0x000000ff06067287 */ /* 0x000fe20008000000 */
[----:B------:R-:W2:Y:S03]  /*3070*/  SYNCS.PHASECHK.TRANS64.TRYWAIT P1, [R0+URZ+0x140], R5 ;  /* 0x00014005000075a7 */ /* 0x000ea600080211ff */
[----:B------:R-:W-:Y:S01]  /*3080*/  LOP3.LUT R12, R12, UR4, RZ, 0x3c, !PT ;  /* 0x000000040c0c7c12 */ /* 0x000fe2000f8e3cff */
[----:B-12---:R-:W-:Y:S07]  /*3090*/  @!P1 BRA `(.L_x_57) ;  /* 0x0000005000749947 */ /* 0x006fee0003800000 */
.L_x_158:
[C---:B------:R-:W-:Y:S01]  /*30a0*/  LEA R4, R11.reuse, UR37, 0x4 ;  /* 0x000000250b047c11 */ /* 0x040fe2000f8e20ff */
[----:B-1----:R-:W-:Y:S01]  /*30b0*/  VIADD R0, R0, 0x150 ;  /* 0x0000015000007836 */ /* 0x002fe20000000000 */
[----:B------:R-:W-:Y:S01]  /*30c0*/  SEL R8, R8, RZ, P0 ;  /* 0x000000ff08087207 */ /* 0x000fe20000000000 */
[----:B------:R-:W-:-:S03]  /*30d0*/  VIADD R11, R11, 0x1 ;  /* 0x000000010b0b7836 */ /* 0x000fc60000000000 */
[----:B------:R-:W1:Y:S01]  /*30e0*/  LDS.128 R4, [R4+0x1d0] ;  /* 0x0001d00004047984 */ /* 0x000e620000000c00 */
[----:B------:R-:W-:Y:S02]  /*30f0*/  PRMT R0, RZ, 0x654, R0 ;  /* 0x00000654ff007816 */ /* 0x000fe40000000000 */
[C---:B------:R-:W-:Y:S01]  /*3100*/  ISETP.NE.AND P1, PT, R11.reuse, 0x2, PT ;  /* 0x000000020b00780c */ /* 0x040fe20003f25270 */
[----:B------:R-:W-:Y:S01]  /*3110*/  @!PT LDS RZ, [RZ] ;  /* 0x00000000fffff984 */ /* 0x000fe20000000800 */
[----:B------:R-:W-:Y:S01]  /*3120*/  @!PT LDS RZ, [RZ] ;  /* 0x00000000fffff984 */ /* 0x000fe20000000800 */
[----:B------:R-:W-:Y:S01]  /*3130*/  @!PT LDS RZ, [RZ] ;  /* 0x00000000fffff984 */ /* 0x000fe20000000800 */
[----:B------:R-:W-:Y:S01]  /*3140*/  @!PT LDS RZ, [RZ] ;  /* 0x00000000fffff984 */ /* 0x000fe20000000800 */
[----:B------:R2:W-:Y:S06]  /*3150*/  MEMBAR.ALL.CTA ;  /* 0x0000000000007992 */ /* 0x0005ec0000008000 */
[----:B--2---:R-:W2:Y:S01]  /*3160*/  FENCE.VIEW.ASYNC.S ;  /* 0x00000000000073c6 */ /* 0x004ea20000000000 */
[----:B------:R-:W-:Y:S01]  /*3170*/  SEL R11, R11, RZ, P1 ;  /* 0x000000ff0b0b7207 */ /* 0x000fe20000800000 */
[----:B--2---:R2:W-:Y:S01]  /*3180*/  SYNCS.ARRIVE.TRANS64.RED.A1T0 RZ, [R0+URZ], RZ ;  /* 0x000000ff00ff79a7 */ /* 0x0045e200081004ff */
[----:B-1----:R-:W-:-:S02]  /*3190*/  LOP3.LUT P3, RZ, R6, 0x1, RZ, 0xc0, !PT ;  /* 0x0000000106ff7812 */ /* 0x002fc4000786c0ff */
[----:B------:R-:W-:-:S04]  /*31a0*/  SEL R5, RZ, 0x1, P1 ;  /* 0x00000001ff057807 */ /* 0x000fc80000800000 */
[----:B------:R-:W-:Y:S02]  /*31b0*/  LOP3.LUT R10, R10, R5, RZ, 0x3c, !PT ;  /* 0x000000050a0a7212 */ /* 0x000fe400078e3cff */
[----:B--2---:R-:W-:-:S04]  /*31c0*/  SEL R0, RZ, 0x1, P0 ;  /* 0x00000001ff007807 */ /* 0x004fc80000000000 */
[----:B------:R-:W-:Y:S01]  /*31d0*/  LOP3.LUT R9, R9, R0, RZ, 0x3c, !PT ;  /* 0x0000000009097212 */ /* 0x000fe200078e3cff */
[----:B------:R-:W-:Y:S06]  /*31e0*/  @P3 BRA `(.L_x_58) ;  /* 0xfffffffc002c3947 */ /* 0x000fec000383ffff */
[----:B------:R-:W-:Y:S01]  /*31f0*/  ULEA UR5, UR6, UR37, 0x3 ;  /* 0x0000002506057291 */ /* 0x000fe2000f8e18ff */
[----:B------:R-:W-:-:S08]  /*3200*/  SHF.L.U32 R3, R12, 0x1f, RZ ;  /* 0x0000001f0c037819 */ /* 0x000fd000000006ff */
[----:B------:R-:W1:Y:S02]  /*3210*/  SYNCS.PHASECHK.TRANS64 P0, [UR5+0x150], R3 ;  /* 0x00015003ff0075a7 */ /* 0x000e640008001005 */
[----:B-1----:R-:W-:Y:S05]  /*3220*/  @P0 BRA `(.L_x_59) ;  /* 0x0000000000080947 */ /* 0x002fea0003800000 */
[----:B------:R-:W1:Y:S02]  /*3230*/  SYNCS.PHASECHK.TRANS64.TRYWAIT P0, [UR5+0x150], R3 ;  /* 0x00015003ff0075a7 */ /* 0x000e640008001105 */
[----:B-1----:R-:W-:Y:S05]  /*3240*/  @!P0 BRA `(.L_x_60) ;  /* 0x00000050001c8947 */ /* 0x002fea0003800000 */
.L_x_59:
[----:B------:R-:W-:-:S04]  /*3250*/  UIADD3 UR4, UPT, UPT, UR6, 0x1, URZ ;  /* 0x0000000106047890 */ /* 0x000fc8000fffe0ff */
[----:B------:R-:W-:-:S04]  /*3260*/  UISETP.NE.AND UP0, UPT, UR4, 0x2, UPT ;  /* 0x000000020400788c */ /* 0x000fc8000bf05270 */
[----:B------:R-:W-:Y:S02]  /*3270*/  USEL UR7, URZ, 0x1, UP0 ;  /* 0x00000001ff077887 */ /* 0x000fe40008000000 */
[----:B------:R-:W-:-:S04]  /*3280*/  USEL UR4, UR4, URZ, UP0 ;  /* 0x000000ff04047287 */ /* 0x000fc80008000000 */
[----:B------:R-:W-:Y:S01]  /*3290*/  ULEA UR4, UR4, UR37, 0x3 ;  /* 0x0000002504047291 */ /* 0x000fe2000f8e18ff */
[----:B-1----:R-:W-:-:S04]  /*32a0*/  LOP3.LUT R3, R12, UR7, RZ, 0x3c, !PT ;  /* 0x000000070c037c12 */ /* 0x002fc8000f8e3cff */
[----:B------:R-:W-:-:S04]  /*32b0*/  SHF.L.U32 R0, R3, 0x1f, RZ ;  /* 0x0000001f03007819 */ /* 0x000fc800000006ff */
[----:B------:R-:W1:Y:S02]  /*32c0*/  SYNCS.PHASECHK.TRANS64 P0, [UR4+0x150], R0 ;  /* 0x00015000ff0075a7 */ /* 0x000e640008001004 */
[----:B-1----:R-:W-:Y:S05]  /*32d0*/  @P0 EXIT ;  /* 0x000000000000094d */ /* 0x002fea0003800000 */
[----:B------:R-:W-:Y:S02]  /*32e0*/  SHF.L.U32 R3, R3, 0x1f, RZ ;  /* 0x0000001f03037819 */ /* 0x000fe400000006ff */
[----:B------:R-:W-:-:S07]  /*32f0*/  MOV R0, UR4 ;  /* 0x0000000400007c02 */ /* 0x000fce0008000f00 */
.L_x_61:
[----:B-1----:R1:W2:Y:S02]  /*3300*/  SYNCS.PHASECHK.TRANS64.TRYWAIT P0, [R0+URZ+0x150], R3 ;  /* 0x00015003000075a7 */ /* 0x0022a400080011ff */
[----:B--2---:R-:W-:Y:S05]  /*3310*/  @!P0 NANOSLEEP.SYNCS 0x989680 ;  /* 0x009896800000895d */ /* 0x004fea0003900000 */
[----:B------:R-:W2:Y:S02]  /*3320*/  @!P0 SYNCS.PHASECHK.TRANS64 P0, [R0+URZ+0x150], R3 ;  /* 0x00015003000085a7 */ /* 0x000ea400080010ff */
[----:B--2---:R-:W-:Y:S05]  /*3330*/  @P0 EXIT ;  /* 0x000000000000094d */ /* 0x004fea0003800000 */
[----:B------:R-:W-:Y:S05]  /*3340*/  BRA `(.L_x_61) ;  /* 0xfffffffc00ec7947 */ /* 0x000fea000383ffff */
.L_x_54:
[----:B------:R-:W-:-:S09]  /*3350*/  UISETP.NE.AND UP1, UPT, UR8, URZ, UPT ;  /* 0x000000ff0800728c */ /* 0x000fd2000bf25270 */
[----:B------:R-:W-:Y:S05]  /*3360*/  BRA.U UP1, `(.L_x_62) ;  /* 0x0000000d01947547 */ /* 0x000fea000b800000 */
[----:B------:R-:W-:Y:S01]  /*3370*/  UMOV UR4, 0x40 ;  /* 0x0000004000047882 */ /* 0x000fe20000000000 */
[----:B------:R-:W-:Y:S01]  /*3380*/  NOP ;  /* 0x0000000000007918 */ /* 0x000fe20000000000 */
[----:B------:R-:W-:Y:S01]  /*3390*/  ULEA UR4, UR37, UR4, 0x18 ;  /* 0x0000000425047291 */ /* 0x000fe2000f8ec0ff */
[----:B------:R-:W-:Y:S02]  /*33a0*/  UMOV UR5, 0x400 ;  /* 0x0000040000057882 */ /* 0x000fe40000000000 */
[----:B------:R-:W-:-:S06]  /*33b0*/  ULEA UR37, UR37, UR5, 0x18 ;  /* 0x0000000525257291 */ /* 0x000fcc000f8ec0ff */
[----:B------:R-:W1:Y:S02]  /*33c0*/  LDS.U8 R0, [UR4+0x1c] ;  /* 0x00001c04ff007984 */ /* 0x000e640008000000 */
[----:B-1----:R-:W-:-:S13]  /*33d0*/  ISETP.NE.AND P0, PT, R0, RZ, PT ;  /* 0x000000ff0000720c */ /* 0x002fda0003f05270 */
[----:B------:R-:W-:Y:S05]  /*33e0*/  @P0 BRA `(.L_x_63) ;  /* 0x0000000000580947 */ /* 0x000fea0003800000 */
[----:B------:R-:W-:-:S13]  /*33f0*/  ELECT P0, URZ, PT ;  /* 0x0000000000ff782f */ /* 0x000fda0003800000 */
[----:B------:R-:W-:Y:S05]  /*3400*/  @!P0 BRA `(.L_x_64) ;  /* 0x0000000000608947 */ /* 0x000fea0003800000 */
[----:B------:R-:W-:Y:S01]  /*3410*/  UMOV UR5, 0x10 ;  /* 0x0000001000057882 */ /* 0x000fe20000000000 */
[----:B------:R-:W-:Y:S01]  /*3420*/  HFMA2 R0, -RZ, RZ, 0, 5.9604644775390625e-08 ;  /* 0x00000001ff007431 */ /* 0x000fe200000001ff */
[----:B------:R-:W-:-:S03]  /*3430*/  MOV R2, 0xffff ;  /* 0x0000ffff00027802 */ /* 0x000fc60000000f00 */
[----:B------:R-:W-:Y:S04]  /*3440*/  DEPBAR.LE SB1, 0x36 ;  /* 0x00009d800000791a */ /* 0x000fe80000000000 */
[----:B------:R-:W1:Y:S02]  /*3450*/  UTCATOMSWS.FIND_AND_SET.ALIGN UP0, UR5, UR5 ;  /* 0x00000005000575e3 */ /* 0x000e640008000800 */
[----:B-1----:R-:W-:Y:S01]  /*3460*/  MOV R3, UR5 ;  /* 0x0000000500037c02 */ /* 0x002fe20008000f00 */
[----:B------:R-:W-:Y:S06]  /*3470*/  BRA.U UP0, `(.L_x_65) ;  /* 0x0000000100187547 */ /* 0x000fec000b800000 */
.L_x_66:
[----:B------:R-:W-:Y:S05]  /*3480*/  NANOSLEEP 0x64 ;  /* 0x000000640000795d */ /* 0x000fea0003800000 */
[----:B------:R-:W-:-:S05]  /*3490*/  UMOV UR5, 0x10 ;  /* 0x0000001000057882 */ /* 0x000fca0000000000 */
[----:B------:R-:W-:Y:S04]  /*34a0*/  DEPBAR.LE SB1, 0x36 ;  /* 0x00009d800000791a */ /* 0x000fe80000000000 */
[----:B------:R-:W1:Y:S02]  /*34b0*/  UTCATOMSWS.FIND_AND_SET.ALIGN UP0, UR5, UR5 ;  /* 0x00000005000575e3 */ /* 0x000e640008000800 */
[----:B-1----:R-:W-:Y:S01]  /*34c0*/  MOV R3, UR5 ;  /* 0x0000000500037c02 */ /* 0x002fe20008000f00 */
[----:B------:R-:W-:Y:S05]  /*34d0*/  BRA.U !UP0, `(.L_x_66) ;  /* 0xfffffffd08e87547 */ /* 0x000fea000b83ffff */
.L_x_65:
[-C--:B------:R-:W-:Y:S02]  /*34e0*/  SHF.L.U32 R2, R2, R3.reuse, RZ ;  /* 0x0000000302027219 */ /* 0x080fe400000006ff */
[----:B------:R-:W-:Y:S01]  /*34f0*/  SHF.L.U32 R0, R0, R3, RZ ;  /* 0x0000000300007219 */ /* 0x000fe200000006ff */
[----:B------:R-:W-:Y:S02]  /*3500*/  IMAD.SHL.U32 R3, R3, 0x20, RZ ;  /* 0x0000002003037824 */ /* 0x000fe400078e00ff */
[----:B------:R1:W-:Y:S04]  /*3510*/  ATOMS.OR RZ, [UR4+0x14], R2 ;  /* 0x00001402ffff798c */ /* 0x0003e8000b000004 */
[----:B------:R1:W-:Y:S04]  /*3520*/  ATOMS.OR RZ, [UR4+0x18], R0 ;  /* 0x00001800ffff798c */ /* 0x0003e8000b000004 */
[----:B------:R1:W-:Y:S01]  /*3530*/  STS [UR37+0x1f0], R3 ;  /* 0x0001f003ff007988 */ /* 0x0003e20008000825 */
[----:B------:R-:W-:Y:S05]  /*3540*/  BRA `(.L_x_64) ;  /* 0x0000000000107947 */ /* 0x000fea0003800000 */
.L_x_63:
[----:B------:R-:W-:Y:S02]  /*3550*/  MOV R0, 0xffffffff ;  /* 0xffffffff00007802 */ /* 0x000fe40000000f00 */
[----:B------:R-:W-:-:S03]  /*3560*/  MOV R2, 0x3590 ;  /* 0x0000359000027802 */ /* 0x000fc60000000f00 */
[----:B------:R1:W-:Y:S04]  /*3570*/  STS [UR37+0x1f0], R0 ;  /* 0x0001f000ff007988 */ /* 0x0003e80008000825 */
[----:B-1-3-5:R-:W-:Y:S05]  /*3580*/  CALL.REL.NOINC `($__internal_1_$__cuda_sm10x_tcgen05_guardrail_trap_phase_invalid_during_alloc) ;  /* 0x0000005000d87944 */ /* 0x02afea0003c00000 */
.L_x_64:
[----:B------:R-:W-:Y:S05]  /*3590*/  WARPSYNC.ALL ;  /* 0x0000000000007948 */ /* 0x000fea0003800000 */
[----:B------:R-:W2:Y:S01]  /*35a0*/  S2UR UR6, SR_CgaCtaId ;  /* 0x00000000000679c3 */ /* 0x000ea20000008800 */
[----:B------:R-:W-:Y:S01]  /*35b0*/  UMOV UR4, 0x400 ;  /* 0x0000040000047882 */ /* 0x000fe20000000000 */
[----:B------:R-:W-:-:S06]  /*35c0*/  NOP ;  /* 0x0000000000007918 */ /* 0x000fcc0000000000 */
[----:B------:R-:W-:Y:S06]  /*35d0*/  BAR.ARV 0x6, 0xa0 ;  /* 0x0182800000007b1d */ /* 0x000fec0000002000 */
[----:B------:R-:W4:Y:S01]  /*35e0*/  LDCU UR7, c[0x0][0x38c] ;  /* 0x00007180ff0777ac */ /* 0x000f220008000800 */
[----:B------:R-:W-:Y:S01]  /*35f0*/  IMAD.MOV.U32 R11, RZ, RZ, 0x1 ;  /* 0x00000001ff0b7424 */ /* 0x000fe200078e00ff */
[----:B------:R-:W-:Y:S01]  /*3600*/  CS2R R8, SRZ ;  /* 0x0000000000087805 */ /* 0x000fe2000001ff00 */
[----:B------:R-:W-:Y:S01]  /*3610*/  IMAD.MOV.U32 R10, RZ, RZ, RZ ;  /* 0x000000ffff0a7224 */ /* 0x000fe200078e00ff */
[----:B------:R-:W-:Y:S01]  /*3620*/  UMOV UR18, URZ ;  /* 0x000000ff00127c82 */ /* 0x000fe20008000000 */
[----:B------:R-:W-:Y:S01]  /*3630*/  UMOV UR17, URZ ;  /* 0x000000ff00117c82 */ /* 0x000fe20008000000 */
[----:B------:R-:W-:Y:S01]  /*3640*/  UMOV UR22, 0x0 ;  /* 0x0000000000167882 */ /* 0x000fe20000000000 */
[----:B------:R-:W-:Y:S01]  /*3650*/  UMOV UR23, 0x42004a0 ;  /* 0x042004a000177882 */ /* 0x000fe20000000000 */
[----:B------:R-:W-:Y:S01]  /*3660*/  UMOV UR20, 0x0 ;  /* 0x0000000000147882 */ /* 0x000fe20000000000 */
[----:B------:R-:W-:Y:S01]  /*3670*/  UMOV UR21, 0x42004a0 ;  /* 0x042004a000157882 */ /* 0x000fe20000000000 */
[----:B--2---:R-:W-:Y:S01]  /*3680*/  ULEA UR6, UR6, UR4, 0x18 ;  /* 0x0000000406067291 */ /* 0x004fe2000f8ec0ff */
[----:B------:R-:W2:Y:S03]  /*3690*/  LDCU UR4, c[0x0][0x38c] ;  /* 0x00007180ff0477ac */ /* 0x000ea60008000800 */
[----:B------:R-:W-:-:S02]  /*36a0*/  UIADD3 UR11, UPT, UPT, UR6, 0x4400, URZ ;  /* 0x00004400060b7890 */ /* 0x000fc4000fffe0ff */
[----:B----4-:R-:W-:-:S03]  /*36b0*/  UIADD3 UR7, UPT, UPT, UR7, 0x3f, URZ ;  /* 0x0000003f07077890 */ /* 0x010fc6000fffe0ff */
[----:B-1----:R-:W1:Y:S01]  /*36c0*/  LDS R0, [UR6+0x1f0] ;  /* 0x0001f006ff007984 */ /* 0x002e620008000800 */
[----:B------:R-:W-:Y:S02]  /*36d0*/  UIADD3 UR12, UPT, UPT, UR6, 0x15400, URZ ;  /* 0x00015400060c7890 */ /* 0x000fe4000fffe0ff */
[----:B------:R-:W-:Y:S02]  /*36e0*/  USHF.R.S32.HI UR5, URZ, 0x1f, UR7 ;  /* 0x0000001fff057899 */ /* 0x000fe40008011407 */
[----:B------:R-:W-:Y:S02]  /*36f0*/  USHF.R.U32.HI UR11, URZ, 0x4, UR11 ;  /* 0x00000004ff0b7899 */ /* 0x000fe4000801160b */
[----:B------:R-:W-:Y:S02]  /*3700*/  ULEA.HI UR5, UR5, UR7, URZ, 0x6 ;  /* 0x0000000705057291 */ /* 0x000fe4000f8f30ff */
[----:B------:R-:W-:Y:S02]  /*3710*/  USHF.R.U32.HI UR12, URZ, 0x4, UR12 ;  /* 0x00000004ff0c7899 */ /* 0x000fe4000801160c */
[----:B------:R-:W-:-:S02]  /*3720*/  USHF.R.S32.HI UR5, URZ, 0x6, UR5 ;  /* 0x00000006ff057899 */ /* 0x000fc40008011405 */
[----:B------:R-:W-:Y:S02]  /*3730*/  ULOP3.LUT UR11, UR11, 0x3fff, URZ, 0xc0, !UPT ;  /* 0x00003fff0b0b7892 */ /* 0x000fe4000f8ec0ff */
[----:B------:R-:W-:Y:S02]  /*3740*/  UISETP.LT.AND UP0, UPT, UR5, 0x1, UPT ;  /* 0x000000010500788c */ /* 0x000fe4000bf01270 */
[----:B------:R-:W-:Y:S02]  /*3750*/  ULOP3.LUT UR12, UR12, 0x3fff, URZ, 0xc0, !UPT ;  /* 0x00003fff0c0c7892 */ /* 0x000fe4000f8ec0ff */
[----:B------:R-:W-:Y:S02]  /*3760*/  USEL UR10, UR5, 0x1, !UP0 ;  /* 0x00000001050a7887 */ /* 0x000fe4000c000000 */
[----:B------:R-:W-:Y:S02]  /*3770*/  ULOP3.LUT UR11, UR11, 0x10000, URZ, 0xfc, !UPT ;  /* 0x000100000b0b7892 */ /* 0x000fe4000f8efcff */
[----:B------:R-:W-:-:S02]  /*3780*/  ULOP3.LUT UR12, UR12, 0x10000, URZ, 0xfc, !UPT ;  /* 0x000100000c0c7892 */ /* 0x000fc4000f8efcff */
[----:B------:R-:W-:Y:S02]  /*3790*/  UIADD3 UR10, UPT, UPT, -UR10, URZ, URZ ;  /* 0x000000ff0a0a7290 */ /* 0x000fe4000fffe1ff */
[----:B--2---:R-:W-:Y:S01]  /*37a0*/  UISETP.GE.AND UP3, UPT, UR4, 0x1, UPT ;  /* 0x000000010400788c */ /* 0x004fe2000bf66270 */
[----:B-1----:R-:W-:-:S15]  /*37b0*/  R2UR UR19, R0 ;  /* 0x00000000001372ca */ /* 0x002fde00000e0000 */
.L_x_73:
[----:B------:R-:W-:Y:S02]  /*37c0*/  LEA R0, R10, UR6, 0x3 ;  /* 0x000000060a007c11 */ /* 0x000fe4000f8e18ff */
[----:B------:R-:W-:Y:S02]  /*37d0*/  SHF.L.U32 R5, R9, 0x1f, RZ ;  /* 0x0000001f09057819 */ /* 0x000fe400000006ff */
[----:B------:R-:W-:Y:S01]  /*37e0*/  PLOP3.LUT P0, PT, PT, PT, UP3, 0x80, 0x8 ;  /* 0x000000000008781c */ /* 0x000fe20003f0f038 */
[----:B------:R-:W-:Y:S01]  /*37f0*/  VIADD R3, R0, 0x150 ;  /* 0x0000015000037836 */ /* 0x000fe20000000000 */
[----:B-1----:R-:W1:Y:S02]  /*3800*/  SYNCS.PHASECHK.TRANS64.TRYWAIT P1, [R0+URZ+0x140], R5 ;  /* 0x00014005000075a7 */ /* 0x002e6400080211ff */
[----:B-1--4-:R-:W-:Y:S09]  /*3810*/  @!P1 BRA `(.L_x_67) ;  /* 0x0000004800c09947 */ /* 0x012ff20003800000 */
.L_x_160:
[----:B------:R-:W-:Y:S01]  /*3820*/  LEA R4, R10, UR6, 0x4 ;  /* 0x000000060a047c11 */ /* 0x000fe2000f8e20ff */
[----:B------:R-:W-:Y:S01]  /*3830*/  @UP3 ULEA UR4, UR17, UR6, 0x3 ;  /* 0x0000000611043291 */ /* 0x000fe2000f8e18ff */
[----:B------:R-:W-:Y:S01]  /*3840*/  PLOP3.LUT P2, PT, PT, PT, PT, 0x80, 0x8 ;  /* 0x000000000008781c */ /* 0x000fe20003f4f070 */
[----:B------:R-:W-:Y:S01]  /*3850*/  ULEA UR8, UR18, UR6, 0x3 ;  /* 0x0000000612087291 */ /* 0x000fe2000f8e18ff */
[----:B------:R-:W-:Y:S02]  /*3860*/  PRMT R3, RZ, 0x654, R3 ;  /* 0x00000654ff037816 */ /* 0x000fe40000000003 */
[----:B-1----:R-:W1:Y:S01]  /*3870*/  LDS.128 R4, [R4+0x1d0] ;  /* 0x0001d00004047984 */ /* 0x002e620000000c00 */
[----:B------:R-:W-:Y:S02]  /*3880*/  @P0 SHF.L.U32 R2, R8, 0x1f, RZ ;  /* 0x0000001f08020819 */ /* 0x000fe400000006ff */
[----:B------:R-:W-:Y:S01]  /*3890*/  SHF.L.U32 R0, R11, 0x1f, RZ ;  /* 0x0000001f0b007819 */ /* 0x000fe200000006ff */
[----:B------:R-:W-:Y:S01]  /*38a0*/  @!PT LDS RZ, [RZ] ;  /* 0x00000000fffff984 */ /* 0x000fe20000000800 */
[----:B------:R-:W-:Y:S01]  /*38b0*/  @!PT LDS RZ, [RZ] ;  /* 0x00000000fffff984 */ /* 0x000fe20000000800 */
[----:B------:R-:W-:Y:S01]  /*38c0*/  @!PT LDS RZ, [RZ] ;  /* 0x00000000fffff984 */ /* 0x000fe20000000800 */
[----:B------:R-:W-:Y:S01]  /*38d0*/  @!PT LDS RZ, [RZ] ;  /* 0x00000000fffff984 */ /* 0x000fe20000000800 */
[----:B------:R2:W-:Y:S06]  /*38e0*/  MEMBAR.ALL.CTA ;  /* 0x0000000000007992 */ /* 0x0005ec0000008000 */
[----:B--2---:R-:W2:Y:S02]  /*38f0*/  FENCE.VIEW.ASYNC.S ;  /* 0x00000000000073c6 */ /* 0x004ea40000000000 */
[----:B--2---:R2:W-:Y:S01]  /*3900*/  SYNCS.ARRIVE.TRANS64.RED.A1T0 RZ, [R3+URZ], RZ ;  /* 0x000000ff03ff79a7 */ /* 0x0045e200081004ff */
[----:B------:R2:W4:Y:S01]  /*3910*/  @P0 SYNCS.PHASECHK.TRANS64.TRYWAIT P2, [UR4], R2 ;  /* 0x00000002ff0005a7 */ /* 0x0005220008041104 */
[----:B------:R-:W-:Y:S01]  /*3920*/  ULEA.HI UR4, UR18, UR18, URZ, 0x1 ;  /* 0x0000001212047291 */ /* 0x000fe2000f8f08ff */
[----:B-1----:R-:W-:-:S03]  /*3930*/  LOP3.LUT P1, RZ, R6, 0x1, RZ, 0xc0, !PT ;  /* 0x0000000106ff7812 */ /* 0x002fc6000782c0ff */
[----:B------:R-:W-:Y:S02]  /*3940*/  USHF.L.U32 UR9, UR4, 0x6, URZ ;  /* 0x0000000604097899 */ /* 0x000fe400080006ff */
[----:B------:R-:W-:Y:S02]  /*3950*/  ULOP3.LUT UR4, UR4, 0xffe, URZ, 0xc0, !UPT ;  /* 0x00000ffe04047892 */ /* 0x000fe4000f8ec0ff */
[----:B------:R-:W-:Y:S02]  /*3960*/  ULOP3.LUT UR9, UR9, 0xffffff80, URZ, 0xc0, !UPT ;  /* 0xffffff8009097892 */ /* 0x000fe4000f8ec0ff */
[----:B------:R-:W-:Y:S02]  /*3970*/  UIADD3 UR4, UPT, UPT, -UR4, UR18, URZ ;  /* 0x0000001204047290 */ /* 0x000fe4000fffe1ff */
[----:B------:R-:W-:Y:S01]  /*3980*/  UIADD3 UR9, UPT, UPT, UR19, UR9, URZ ;  /* 0x0000000913097290 */ /* 0x000fe2000fffe0ff */
[----:B------:R-:W1:Y:S03]  /*3990*/  SYNCS.PHASECHK.TRANS64.TRYWAIT P0, [UR8+0x180], R0 ;  /* 0x00018000ff0075a7 */ /* 0x000e660008001108 */
[----:B------:R-:W-:Y:S01]  /*39a0*/  ULEA UR9, UR4, UR9, 0x14 ;  /* 0x0000000904097291 */ /* 0x000fe2000f8ea0ff */
[----:B-12-4-:R-:W-:Y:S11]  /*39b0*/  @!P0 BRA `(.L_x_68) ;  /* 0x00000048006c8947 */ /* 0x016ff60003800000 */
.L_x_162:
[----:B------:R-:W-:Y:S01]  /*39c0*/  IADD3 R10, PT, PT, R10, 0x1, RZ ;  /* 0x000000010a0a7810 */ /* 0x000fe20007ffe0ff */
[----:B------:R-:W-:Y:S06]  /*39d0*/  BRA.U !UP3, `(.L_x_69) ;  /* 0x000000010b987547 */ /* 0x000fec000b800000 */
[----:B------:R-:W-:Y:S01]  /*39e0*/  UPLOP3.LUT UP4, UPT, UPT, UPT, UPT, 0x40, 0x4 ;  /* 0x000000000004789c */ /* 0x000fe20003f8e870 */
[----:B------:R-:W-:Y:S01]  /*39f0*/  UMOV UR16, UR10 ;  /* 0x0000000a00107c82 */ /* 0x000fe20008000000 */
[----:B------:R-:W-:Y:S01]  /*3a00*/  UMOV UR15, UR5 ;  /* 0x00000005000f7c82 */ /* 0x000fe20008000000 */
[----:B------:R-:W-:-:S08]  /*3a10*/  UMOV UR14, UR17 ;  /* 0x00000011000e7c82 */ /* 0x000fd00008000000 */
.L_x_72:
[----:B------:R-:W-:Y:S02]  /*3a20*/  UIADD3 UR16, UPT, UPT, UR16, 0x1, URZ ;  /* 0x0000000110107890 */ /* 0x000fe4000fffe0ff */
[----:B--2---:R-:W-:Y:S02]  /*3a30*/  ULEA UR7, UR14, UR6, 0x3 ;  /* 0x000000060e077291 */ /* 0x004fe4000f8e18ff */
[----:B------:R-:W-:Y:S01]  /*3a40*/  UISETP.NE.AND UP0, UPT, UR16, URZ, UPT ;  /* 0x000000ff1000728c */ /* 0x000fe2000bf05270 */
[----:B----4-:R-:W-:Y:S10]  /*3a50*/  @P2 BRA `(.L_x_70) ;  /* 0x00000000000c2947 */ /* 0x010ff40003800000 */
[----:B-1----:R-:W-:Y:S04]  /*3a60*/  SHF.L.U32 R3, R8, 0x1f, RZ ;  /* 0x0000001f08037819 */ /* 0x002fe800000006ff */
[----:B------:R-:W1:Y:S02]  /*3a70*/  SYNCS.PHASECHK.TRANS64.TRYWAIT P0, [UR7], R3 ;  /* 0x00000003ff0075a7 */ /* 0x000e640008001107 */
[----:B-1----:R-:W-:Y:S05]  /*3a80*/  @!P0 BRA `(.L_x_71) ;  /* 0x0000004800508947 */ /* 0x002fea0003800000 */
.L_x_70:
[----:B------:R-:W-:Y:S01]  /*3a90*/  UISETP.NE.AND UP1, UPT, UR15, 0x1, UPT ;  /* 0x000000010f00788c */ /* 0x000fe2000bf25270 */
[----:B------:R-:W-:Y:S01]  /*3aa0*/  PLOP3.LUT P2, PT, PT, PT, PT, 0x80, 0x8 ;  /* 0x000000000008781c */ /* 0x000fe20003f4f070 */
[----:B------:R-:W-:Y:S02]  /*3ab0*/  UIADD3 UR17, UPT, UPT, UR14, 0x1, URZ ;  /* 0x000000010e117890 */ /* 0x000fe4000fffe0ff */
[----:B------:R-:W-:Y:S02]  /*3ac0*/  ULEA UR24, UR14, UR12, 0x9 ;  /* 0x0000000c0e187291 */ /* 0x000fe4000f8e48ff */
[----:B------:R-:W-:Y:S01]  /*3ad0*/  UISETP.NE.AND UP2, UPT, UR17, 0x11, UPT ;  /* 0x000000111100788c */ /* 0x000fe2000bf45270 */
[----:B------:R-:W-:Y:S01]  /*3ae0*/  PLOP3.LUT P0, PT, PT, PT, UP1, 0x80, 0x8 ;  /* 0x000000000008781c */ /* 0x000fe20003f0f018 */
[----:B------:R-:W-:Y:S02]  /*3af0*/  ULEA UR26, UR14, UR11, 0x8 ;  /* 0x0000000b0e1a7291 */ /* 0x000fe4000f8e40ff */
[----:B------:R-:W-:Y:S02]  /*3b00*/  USEL UR13, URZ, 0x1, UP2 ;  /* 0x00000001ff0d7887 */ /* 0x000fe40009000000 */
[----:B------:R-:W-:Y:S02]  /*3b10*/  USEL UR17, UR17, URZ, UP2 ;  /* 0x000000ff11117287 */ /* 0x000fe40009000000 */
[----:B------:R-:W-:Y:S02]  /*3b20*/  UIADD3 UR30, UPT, UPT, UR24, 0x2, URZ ;  /* 0x00000002181e7890 */ /* 0x000fe4000fffe0ff */
[----:B------:R-:W-:Y:S01]  /*3b30*/  @UP1 ULEA UR4, UR17, UR6, 0x3 ;  /* 0x0000000611041291 */ /* 0x000fe2000f8e18ff */
[----:B------:R-:W-:Y:S01]  /*3b40*/  LOP3.LUT R8, R8, UR13, RZ, 0x3c, !PT ;  /* 0x0000000d08087c12 */ /* 0x000fe2000f8e3cff */
[----:B------:R-:W-:Y:S02]  /*3b50*/  UIADD3 UR28, UPT, UPT, UR26, 0x2, URZ ;  /* 0x000000021a1c7890 */ /* 0x000fe4000fffe0ff */
[----:B------:R-:W-:Y:S01]  /*3b60*/  UIADD3 UR7, UPT, UPT, UR7, 0x88, URZ ;  /* 0x0000008807077890 */ /* 0x000fe2000fffe0ff */
[----:B-1----:R-:W-:Y:S01]  /*3b70*/  @P0 SHF.L.U32 R0, R8, 0x1f, RZ ;  /* 0x0000001f08000819 */ /* 0x002fe200000006ff */
[----:B------:R-:W-:Y:S01]  /*3b80*/  UMOV UR25, 0x80004020 ;  /* 0x8000402000197882 */ /* 0x000fe20000000000 */
[----:B------:R-:W-:Y:S01]  /*3b90*/  UMOV UR27, 0x80004020 ;  /* 0x80004020001b7882 */ /* 0x000fe20000000000 */
[----:B------:R-:W-:Y:S01]  /*3ba0*/  UMOV UR31, 0x80004020 ;  /* 0x80004020001f7882 */ /* 0x000fe20000000000 */
[----:B------:R2:W4:Y:S01]  /*3bb0*/  @P0 SYNCS.PHASECHK.TRANS64.TRYWAIT P2, [UR4], R0 ;  /* 0x00000000ff0005a7 */ /* 0x0005220008041104 */
[----:B------:R-:W-:Y:S01]  /*3bc0*/  UIADD3 UR15, UPT, UPT, UR15, -0x1, URZ ;  /* 0xffffffff0f0f7890 */ /* 0x000fe2000fffe0ff */
[----:B------:R2:W-:Y:S01]  /*3bd0*/  UTCIMMA gdesc[UR26], gdesc[UR24], tmem[UR9], tmem[UR22], idesc[UR23], UP4 ;  /* 0x00ff16181a0075ea */ /* 0x0005e2000a000109 */
[----:B------:R-:W-:Y:S01]  /*3be0*/  UPLOP3.LUT UP4, UPT, UPT, UPT, UPT, 0x80, 0x8 ;  /* 0x000000000008789c */ /* 0x000fe20003f8f070 */
[----:B------:R-:W-:Y:S01]  /*3bf0*/  UMOV UR29, 0x80004020 ;  /* 0x80004020001d7882 */ /* 0x000fe20000000000 */
[----:B------:R-:W-:Y:S01]  /*3c00*/  UMOV UR14, UR17 ;  /* 0x00000011000e7c82 */ /* 0x000fe20008000000 */
[----:B------:R2:W-:Y:S01]  /*3c10*/  UTCIMMA gdesc[UR28], gdesc[UR30], tmem[UR9], tmem[UR20], idesc[UR21], UPT ;  /* 0x00ff141e1c0075ea */ /* 0x0005e2000b800109 */
[----:B------:R2:W-:Y:S01]  /*3c20*/  UTCBAR [UR7], URZ ;  /* 0x000000ff070073e9 */ /* 0x0005e200080000ff */
[----:B------:R-:W-:Y:S06]  /*3c30*/  BRA.U UP0, `(.L_x_72) ;  /* 0xfffffffd00787547 */ /* 0x000fec000b83ffff */
.L_x_69:
[----:B------:R-:W-:Y:S01]  /*3c40*/  UIADD3 UR18, UPT, UPT, UR18, 0x1, URZ ;  /* 0x0000000112127890 */ /* 0x000fe2000fffe0ff */
[C---:B------:R-:W-:Y:S01]  /*3c50*/  ISETP.NE.AND P0, PT, R10.reuse, 0x2, PT ;  /* 0x000000020a00780c */ /* 0x040fe20003f05270 */
[----:B------:R-:W-:Y:S02]  /*3c60*/  UIADD3 UR8, UPT, UPT, UR8, 0x160, URZ ;  /* 0x0000016008087890 */ /* 0x000fe4000fffe0ff */
[----:B------:R-:W-:Y:S01]  /*3c70*/  UISETP.NE.AND UP0, UPT, UR18, 0x4, UPT ;  /* 0x000000041200788c */ /* 0x000fe2000bf05270 */
[----:B-12---:R-:W-:Y:S02]  /*3c80*/  SEL R0, RZ, 0x1, P0 ;  /* 0x00000001ff007807 */ /* 0x006fe40000000000 */
[----:B------:R-:W-:Y:S01]  /*3c90*/  SEL R10, R10, RZ, P0 ;  /* 0x000000ff0a0a7207 */ /* 0x000fe20000000000 */
[----:B------:R-:W-:Y:S01]  /*3ca0*/  USEL UR4, URZ, 0x1, UP0 ;  /* 0x00000001ff047887 */ /* 0x000fe20008000000 */
[----:B------:R-:W-:Y:S01]  /*3cb0*/  LOP3.LUT R9, R9, R0, RZ, 0x3c, !PT ;  /* 0x0000000009097212 */ /* 0x000fe200078e3cff */
[----:B------:R-:W-:Y:S01]  /*3cc0*/  USEL UR18, UR18, URZ, UP0 ;  /* 0x000000ff12127287 */ /* 0x000fe20008000000 */
[----:B------:R1:W-:Y:S03]  /*3cd0*/  UTCBAR [UR8], URZ ;  /* 0x000000ff080073e9 */ /* 0x0003e600080000ff */
[----:B------:R-:W-:Y:S01]  /*3ce0*/  LOP3.LUT R11, R11, UR4, RZ, 0x3c, !PT ;  /* 0x000000040b0b7c12 */ /* 0x000fe2000f8e3cff */
[----:B------:R-:W-:Y:S07]  /*3cf0*/  @P1 BRA `(.L_x_73) ;  /* 0xfffffff800b01947 */ /* 0x000fee000383ffff */
[----:B------:R-:W2:Y:S01]  /*3d00*/  S2UR UR4, SR_CgaCtaId ;  /* 0x00000000000479c3 */ /* 0x000ea20000008800 */
[----:B------:R-:W-:Y:S01]  /*3d10*/  ELECT P0, URZ, PT ;  /* 0x0000000000ff782f */ /* 0x000fe20003800000 */
[----:B------:R-:W-:Y:S01]  /*3d20*/  IMAD.MOV.U32 R0, RZ, RZ, 0x1 ;  /* 0x00000001ff007424 */ /* 0x000fe200078e00ff */
[----:B------:R-:W-:Y:S01]  /*3d30*/  UIADD3 UR6, UPT, UPT, UR6, 0x180, URZ ;  /* 0x0000018006067890 */ /* 0x000fe2000fffe0ff */
[----:B------:R-:W-:Y:S01]  /*3d40*/  SHF.L.U32 R3, R11, 0x1f, RZ ;  /* 0x0000001f0b037819 */ /* 0x000fe200000006ff */
[----:B------:R-:W-:-:S03]  /*3d50*/  UMOV UR5, 0x40 ;  /* 0x0000004000057882 */ /* 0x000fc60000000000 */
[----:B------:R-:W-:Y:S01]  /*3d60*/  UVIRTCOUNT.DEALLOC.SMPOOL 0x80 ;  /* 0x000000800000784c */ /* 0x000fe20000000000 */
[----:B--2---:R-:W-:Y:S02]  /*3d70*/  ULEA UR4, UR4, UR5, 0x18 ;  /* 0x0000000504047291 */ /* 0x004fe4000f8ec0ff */
[----:B------:R-:W-:-:S07]  /*3d80*/  ULEA UR5, UR18, UR6, 0x3 ;  /* 0x0000000612057291 */ /* 0x000fce000f8e18ff */
[----:B------:R2:W-:Y:S02]  /*3d90*/  @P0 STS.U8 [UR4+0x1c], R0 ;  /* 0x00001c00ff000988 */ /* 0x0005e40008000004 */
[----:B------:R-:W3:Y:S02]  /*3da0*/  SYNCS.PHASECHK.TRANS64.TRYWAIT P0, [UR5], R3 ;  /* 0x00000003ff0075a7 */ /* 0x000ee40008001105 */
[----:B--23--:R-:W-:Y:S05]  /*3db0*/  @!P0 BRA `(.L_x_74) ;  /* 0x00000044009c8947 */ /* 0x00cfea0003800000 */
.L_x_165:
[----:B------:R-:W-:-:S04]  /*3dc0*/  UIADD3 UR7, UPT, UPT, UR18, 0x1, URZ ;  /* 0x0000000112077890 */ /* 0x000fc8000fffe0ff */
[----:B------:R-:W-:-:S04]  /*3dd0*/  UISETP.NE.AND UP0, UPT, UR7, 0x4, UPT ;  /* 0x000000040700788c */ /* 0x000fc8000bf05270 */
[----:B-1----:R-:W-:Y:S02]  /*3de0*/  USEL UR8, URZ, 0x1, UP0 ;  /* 0x00000001ff087887 */ /* 0x002fe40008000000 */
[----:B------:R-:W-:-:S04]  /*3df0*/  USEL UR7, UR7, URZ, UP0 ;  /* 0x000000ff07077287 */ /* 0x000fc80008000000 */
[----:B------:R-:W-:Y:S01]  /*3e00*/  ULEA UR5, UR7, UR6, 0x3 ;  /* 0x0000000607057291 */ /* 0x000fe2000f8e18ff */
[----:B------:R-:W-:-:S04]  /*3e10*/  LOP3.LUT R2, R11, UR8, RZ, 0x3c, !PT ;  /* 0x000000080b027c12 */ /* 0x000fc8000f8e3cff */
[----:B--2---:R-:W-:-:S04]  /*3e20*/  SHF.L.U32 R3, R2, 0x1f, RZ ;  /* 0x0000001f02037819 */ /* 0x004fc800000006ff */
[----:B------:R-:W1:Y:S02]  /*3e30*/  SYNCS.PHASECHK.TRANS64.TRYWAIT P0, [UR5], R3 ;  /* 0x00000003ff0075a7 */ /* 0x000e640008001105 */
[----:B-1----:R-:W-:Y:S05]  /*3e40*/  @!P0 BRA `(.L_x_75) ;  /* 0x0000004400908947 */ /* 0x002fea0003800000 */
.L_x_167:
        /* <DEDUP_REMOVED lines=9> */
.L_x_169:
[----:B------:R-:W-:-:S04]  /*3ee0*/  UIADD3 UR7, UPT, UPT, UR7, 0x1, URZ ;  /* 0x0000000107077890 */ /* 0x000fc8000fffe0ff */
[----:B------:R-:W-:-:S04]  /*3ef0*/  UISETP.NE.AND UP0, UPT, UR7, 0x4, UPT ;  /* 0x000000040700788c */ /* 0x000fc8000bf05270 */
[----:B------:R-:W-:Y:S02]  /*3f00*/  USEL UR5, URZ, 0x1, UP0 ;  /* 0x00000001ff057887 */ /* 0x000fe40008000000 */
[----:B------:R-:W-:-:S04]  /*3f10*/  USEL UR7, UR7, URZ, UP0 ;  /* 0x000000ff07077287 */ /* 0x000fc80008000000 */
[----:B------:R-:W-:Y:S01]  /*3f20*/  ULEA UR7, UR7, UR6, 0x3 ;  /* 0x0000000607077291 */ /* 0x000fe2000f8e18ff */
[----:B-1----:R-:W-:-:S04]  /*3f30*/  LOP3.LUT R3, R2, UR5, RZ, 0x3c, !PT ;  /* 0x0000000502037c12 */ /* 0x002fc8000f8e3cff */
[----:B------:R-:W-:-:S04]  /*3f40*/  SHF.L.U32 R3, R3, 0x1f, RZ ;  /* 0x0000001f03037819 */ /* 0x000fc800000006ff */
[----:B------:R-:W1:Y:S02]  /*3f50*/  SYNCS.PHASECHK.TRANS64.TRYWAIT P0, [UR7], R3 ;  /* 0x00000003ff0075a7 */ /* 0x000e640008001107 */
[----:B-1----:R-:W-:Y:S05]  /*3f60*/  @!P0 BRA `(.L_x_77) ;  /* 0x0000004400788947 */ /* 0x002fea0003800000 */
.L_x_171:
[----:B------:R-:W-:Y:S01]  /*3f70*/  NOP ;  /* 0x0000000000007918 */ /* 0x000fe20000000000 */
[----:B-1----:R-:W1:Y:S01]  /*3f80*/  LDS R0, [UR4+0x14] ;  /* 0x00001404ff007984 */ /* 0x002e620008000800 */
[----:B------:R-:W-:Y:S01]  /*3f90*/  ULOP3.LUT UR6, UR19, 0xffff, URZ, 0xc0, !UPT ;  /* 0x0000ffff13067892 */ /* 0x000fe2000f8ec0ff */
[----:B------:R-:W-:Y:S01]  /*3fa0*/  UMOV UR8, 0xffff ;  /* 0x0000ffff00087882 */ /* 0x000fe20000000000 */
[----:B------:R-:W-:Y:S02]  /*3fb0*/  UMOV UR5, 0x1 ;  /* 0x0000000100057882 */ /* 0x000fe40000000000 */
[----:B------:R-:W-:-:S04]  /*3fc0*/  USHF.R.U32.HI UR6, URZ, 0x5, UR6 ;  /* 0x00000005ff067899 */ /* 0x000fc80008011606 */
[----:B------:R-:W-:Y:S02]  /*3fd0*/  USHF.L.U32 UR8, UR8, UR6, URZ ;  /* 0x0000000608087299 */ /* 0x000fe400080006ff */
[----:B------:R-:W-:-:S04]  /*3fe0*/  USHF.L.U32 UR5, UR5, UR6, URZ ;  /* 0x0000000605057299 */ /* 0x000fc800080006ff */
[----:B-1----:R-:W-:-:S04]  /*3ff0*/  LOP3.LUT R0, R0, UR8, RZ, 0xc0, !PT ;  /* 0x0000000800007c12 */ /* 0x002fc8000f8ec0ff */
[----:B------:R-:W-:-:S13]  /*4000*/  ISETP.NE.AND P0, PT, R0, UR8, PT ;  /* 0x0000000800007c0c */ /* 0x000fda000bf05270 */
[----:B------:R-:W-:Y:S05]  /*4010*/  @P0 BRA `(.L_x_78) ;  /* 0x0000000000580947 */ /* 0x000fea0003800000 */
[----:B------:R-:W1:Y:S02]  /*4020*/  LDS R0, [UR4+0x18] ;  /* 0x00001804ff007984 */ /* 0x000e640008000800 */
[----:B-1----:R-:W-:-:S04]  /*4030*/  LOP3.LUT R0, R0, UR5, RZ, 0xc0, !PT ;  /* 0x0000000500007c12 */ /* 0x002fc8000f8ec0ff */
[----:B------:R-:W-:-:S13]  /*4040*/  ISETP.NE.AND P0, PT, R0, UR5, PT ;  /* 0x0000000500007c0c */ /* 0x000fda000bf05270 */
[----:B------:R-:W-:Y:S05]  /*4050*/  @P0 BRA `(.L_x_79) ;  /* 0x00000000003c0947 */ /* 0x000fea0003800000 */
[----:B------:R-:W1:Y:S01]  /*4060*/  S2R R2, SR_LANEID ;  /* 0x0000000000027919 */ /* 0x000e620000000000 */
[----:B------:R-:W-:Y:S01]  /*4070*/  ULOP3.LUT UR8, URZ, UR8, URZ, 0x33, !UPT ;  /* 0x00000008ff087292 */ /* 0x000fe2000f8e33ff */
[----:B------:R-:W-:Y:S01]  /*4080*/  LOP3.LUT R4, RZ, UR5, RZ, 0x33, !PT ;  /* 0x00000005ff047c12 */ /* 0x000fe2000f8e33ff */
[----:B------:R-:W-:Y:S02]  /*4090*/  VOTEU.ANY UR7, UPT, PT ;  /* 0x0000000000077886 */ /* 0x000fe400038e0100 */
[----:B------:R-:W-:Y:S01]  /*40a0*/  UFLO.U32 UR7, UR7 ;  /* 0x00000007000772bd */ /* 0x000fe200080e0000 */
[----:B------:R-:W2:Y:S01]  /*40b0*/  REDUX UR5, R4 ;  /* 0x00000000040573c4 */ /* 0x000ea20000000000 */
[----:B------:R-:W-:-:S06]  /*40c0*/  IMAD.U32 R0, RZ, RZ, UR8 ;  /* 0x00000008ff007e24 */ /* 0x000fcc000f8e00ff */
[----:B------:R3:W-:Y:S01]  /*40d0*/  UTCATOMSWS.AND URZ, UR8 ;  /* 0x0000000800ff79e3 */ /* 0x0007e20008000000 */
[----:B------:R-:W4:Y:S01]  /*40e0*/  REDUX UR6, R0 ;  /* 0x00000000000673c4 */ /* 0x000f220000000000 */
[----:B-1----:R-:W-:Y:S01]  /*40f0*/  ISETP.EQ.U32.AND P0, PT, R2, UR7, PT ;  /* 0x0000000702007c0c */ /* 0x002fe2000bf02070 */
[----:B--2---:R-:W-:Y:S01]  /*4100*/  IMAD.U32 R2, RZ, RZ, UR5 ;  /* 0x00000005ff027e24 */ /* 0x004fe2000f8e00ff */
[----:B----4-:R-:W-:-:S11]  /*4110*/  MOV R3, UR6 ;  /* 0x0000000600037c02 */ /* 0x010fd60008000f00 */
[----:B------:R3:W-:Y:S04]  /*4120*/  @P0 ATOMS.AND RZ, [UR4+0x14], R3 ;  /* 0x00001403ffff098c */ /* 0x0007e8000a800004 */
[----:B------:R3:W-:Y:S01]  /*4130*/  @P0 ATOMS.AND RZ, [UR4+0x18], R2 ;  /* 0x00001802ffff098c */ /* 0x0007e2000a800004 */
[----:B------:R-:W-:Y:S05]  /*4140*/  BRA `(.L_x_80) ;  /* 0x0000000000147947 */ /* 0x000fea0003800000 */
.L_x_79:
[----:B------:R-:W-:Y:S02]  /*4150*/  MOV R2, 0x4170 ;  /* 0x0000417000027802 */ /* 0x000fe40000000f00 */
[----:B----45:R-:W-:Y:S05]  /*4160*/  CALL.REL.NOINC `($__internal_0_$__cuda_sm10x_tcgen05_guardrail_trap_col_being_dealloced_not_returned_by_alloc) ;  /* 0x0000004400d47944 */ /* 0x030fea0003c00000 */
[----:B------:R-:W-:Y:S05]  /*4170*/  BRA `(.L_x_80) ;  /* 0x0000000000087947 */ /* 0x000fea0003800000 */
.L_x_78:
[----:B------:R-:W-:Y:S02]  /*4180*/  MOV R2, 0x41a0 ;  /* 0x000041a000027802 */ /* 0x000fe40000000f00 */
[----:B----45:R-:W-:Y:S05]  /*4190*/  CALL.REL.NOINC `($__internal_2_$__cuda_sm10x_tcgen05_guardrail_trap_unallocated_columns_being_dealloced) ;  /* 0x0000004400e07944 */ /* 0x030fea0003c00000 */
.L_x_80:
[----:B------:R-:W-:Y:S01]  /*41a0*/  NOP ;  /* 0x0000000000007918 */ /* 0x000fe20000000000 */
[----:B---3--:R-:W-:Y:S05]  /*41b0*/  EXIT ;  /* 0x000000000000794d */ /* 0x008fea0003800000 */
.L_x_62:
[----:B------:R-:W-:-:S09]  /*41c0*/  UISETP.NE.OR UP2, UPT, UR8, 0x3, !UP2 ;  /* 0x000000030800788c */ /* 0x000fd2000d745670 */
[----:B------:R-:W-:Y:S05]  /*41d0*/  BRA.U UP2, `(.L_x_81) ;  /* 0x0000000d02407547 */ /* 0x000fea000b800000 */
[----:B------:R-:W1:Y:S01]  /*41e0*/  LDC R0, c[0x0][0xb30] ;  /* 0x0002cc00ff007b82 */ /* 0x000e620000000800 */
[----:B------:R-:W2:Y:S01]  /*41f0*/  LDCU.64 UR8, c[0x0][0x888] ;  /* 0x00011100ff0877ac */ /* 0x000ea20008000a00 */
[----:B------:R-:W-:Y:S02]  /*4200*/  HFMA2 R29, -RZ, RZ, 0, 0 ;  /* 0x00000000ff1d7431 */ /* 0x000fe400000001ff */
[----:B------:R-:W-:Y:S01]  /*4210*/  IMAD.MOV.U32 R31, RZ, RZ, 0x1 ;  /* 0x00000001ff1f7424 */ /* 0x000fe200078e00ff */
[----:B------:R-:W-:Y:S01]  /*4220*/  MOV R23, 0x1000 ;  /* 0x0000100000177802 */ /* 0x000fe20000000f00 */
[----:B------:R-:W4:Y:S01]  /*4230*/  LDCU.64 UR4, c[0x0][0x890] ;  /* 0x00011200ff0477ac */ /* 0x000f220008000a00 */
[----:B------:R-:W-:Y:S01]  /*4240*/  IMAD.MOV.U32 R30, RZ, RZ, RZ ;  /* 0x000000ffff1e7224 */ /* 0x000fe200078e00ff */
[----:B------:R-:W3:Y:S01]  /*4250*/  LDC R19, c[0x0][0x370] ;  /* 0x0000dc00ff137b82 */ /* 0x000ee20000000800 */
[----:B------:R-:W-:Y:S01]  /*4260*/  UMOV UR7, 0x400 ;  /* 0x0000040000077882 */ /* 0x000fe20000000000 */
[----:B------:R-:W-:-:S02]  /*4270*/  UPLOP3.LUT UP1, UPT, UPT, UPT, UPT, 0x40, 0x4 ;  /* 0x000000000004789c */ /* 0x000fc40003f2e870 */
[----:B------:R-:W-:-:S04]  /*4280*/  ULEA UR7, UR37, UR7, 0x18 ;  /* 0x0000000725077291 */ /* 0x000fc8000f8ec0ff */
[----:B------:R-:W3:Y:S01]  /*4290*/  LDC R2, c[0x0][0xb0c] ;  /* 0x0002c300ff027b82 */ /* 0x000ee20000000800 */
[----:B------:R-:W-:Y:S02]  /*42a0*/  UIADD3 UR13, UPT, UPT, UR7, 0x118, URZ ;  /* 0x00000118070d7890 */ /* 0x000fe4000fffe0ff */
[----:B--2---:R-:W-:Y:S02]  /*42b0*/  UISETP.NE.U32.AND UP2, UPT, UR8, URZ, UPT ;  /* 0x000000ff0800728c */ /* 0x004fe4000bf45070 */
[----:B------:R-:W-:Y:S02]  /*42c0*/  UIADD3 UR17, UPT, UPT, UR7, 0x110, URZ ;  /* 0x0000011007117890 */ /* 0x000fe4000fffe0ff */
[----:B----4-:R-:W-:Y:S01]  /*42d0*/  UISETP.NE.U32.AND UP3, UPT, UR4, URZ, UPT ;  /* 0x000000ff0400728c */ /* 0x010fe2000bf65070 */
[----:B------:R-:W2:Y:S01]  /*42e0*/  LDC R18, c[0x0][0xb20] ;  /* 0x0002c800ff127b82 */ /* 0x000ea20000000800 */
[----:B-1----:R-:W-:Y:S01]  /*42f0*/  ISETP.NE.AND P1, PT, R0, 0x1, PT ;  /* 0x000000010000780c */ /* 0x002fe20003f25270 */
[----:B------:R-:W-:-:S02]  /*4300*/  UISETP.NE.AND.EX UP2, UPT, UR9, URZ, UPT, UP2 ;  /* 0x000000ff0900728c */ /* 0x000fc4000bf45320 */
[----:B------:R-:W-:Y:S02]  /*4310*/  UPRMT UR13, UR37, 0x654, UR13 ;  /* 0x00000654250d7896 */ /* 0x000fe4000800000d */
[----:B------:R-:W-:Y:S02]  /*4320*/  UISETP.NE.AND.EX UP3, UPT, UR5, URZ, UPT, UP3 ;  /* 0x000000ff0500728c */ /* 0x000fe4000bf65330 */
[----:B------:R-:W1:Y:S08]  /*4330*/  LDC.64 R32, c[0x0][0x348] ;  /* 0x0000d200ff207b82 */ /* 0x000e700000000a00 */
[----:B------:R-:W4:Y:S08]  /*4340*/  LDC.64 R16, c[0x0][0xb10] ;  /* 0x0002c400ff107b82 */ /* 0x000f300000000a00 */
[----:B------:R-:W1:Y:S08]  /*4350*/  LDC.64 R6, c[0x0][0xb18] ;  /* 0x0002c600ff067b82 */ /* 0x000e700000000a00 */
[----:B------:R-:W1:Y:S08]  /*4360*/  LDC.64 R4, c[0x0][0xb28] ;  /* 0x0002ca00ff047b82 */ /* 0x000e700000000a00 */
[----:B--23--:R-:W1:Y:S02]  /*4370*/  LDC R22, c[0x0][0x374] ;  /* 0x0000dd00ff167b82 */ /* 0x00ce640000000800 */
.L_x_90:
[C---:B------:R-:W-:Y:S02]  /*4380*/  LEA R0, R30.reuse, UR7, 0x3 ;  /* 0x000000071e007c11 */ /* 0x040fe4000f8e18ff */
[----:B------:R-:W-:Y:S02]  /*4390*/  SHF.L.U32 R3, R29, 0x1f, RZ ;  /* 0x0000001f1d037819 */ /* 0x000fe400000006ff */
[----:B------:R-:W-:Y:S02]  /*43a0*/  LEA R24, R30, UR7, 0x4 ;  /* 0x000000071e187c11 */ /* 0x000fe4000f8e20ff */
[----:B--2---:R-:W2:Y:S02]  /*43b0*/  SYNCS.PHASECHK.TRANS64.TRYWAIT P0, [R0+URZ+0x140], R3 ;  /* 0x00014003000075a7 */ /* 0x004ea400080011ff */
[----:B--2---:R-:W-:Y:S05]  /*43c0*/  @!P0 BRA `(.L_x_82) ;  /* 0x0000004000788947 */ /* 0x004fea0003800000 */
.L_x_172:
[----:B------:R-:W-:Y:S01]  /*43d0*/  ISETP.GE.AND P0, PT, R40, 0x1, PT ;  /* 0x000000012800780c */ /* 0x000fe20003f06270 */
[----:B------:R-:W3:Y:S01]  /*43e0*/  LDS.128 R24, [R24+0x1d0] ;  /* 0x0001d00018187984 */ /* 0x000ee20000000c00 */
[----:B--2---:R-:W-:Y:S01]  /*43f0*/  VIADD R0, R0, 0x150 ;  /* 0x0000015000007836 */ /* 0x004fe20000000000 */
[----:B------:R-:W-:Y:S01]  /*4400*/  @!PT LDS RZ, [RZ] ;  /* 0x00000000fffff984 */ /* 0x000fe20000000800 */
[----:B------:R-:W-:Y:S01]  /*4410*/  @!PT LDS RZ, [RZ] ;  /* 0x00000000fffff984 */ /* 0x000fe20000000800 */
[----:B------:R-:W-:Y:S01]  /*4420*/  @!PT LDS RZ, [RZ] ;  /* 0x00000000fffff984 */ /* 0x000fe20000000800 */
[----:B------:R-:W-:Y:S01]  /*4430*/  @!PT LDS RZ, [RZ] ;  /* 0x00000000fffff984 */ /* 0x000fe20000000800 */
[----:B------:R2:W-:Y:S06]  /*4440*/  MEMBAR.ALL.CTA ;  /* 0x0000000000007992 */ /* 0x0005ec0000008000 */
[----:B--2---:R-:W2:Y:S01]  /*4450*/  FENCE.VIEW.ASYNC.S ;  /* 0x00000000000073c6 */ /* 0x004ea20000000000 */
[----:B------:R-:W-:Y:S04]  /*4460*/  PRMT R0, RZ, 0x654, R0 ;  /* 0x00000654ff007816 */ /* 0x000fe80000000000 */
[----:B--2---:R2:W-:Y:S01]  /*4470*/  SYNCS.ARRIVE.TRANS64.RED.A1T0 RZ, [R0+URZ], RZ ;  /* 0x000000ff00ff79a7 */ /* 0x0045e200081004ff */
[----:B---3--:R-:W-:Y:S11]  /*4480*/  LOP3.LUT P3, RZ, R26, 0x1, RZ, 0xc0, !PT ;  /* 0x000000011aff7812 */ /* 0x008ff6000786c0ff */
[----:B------:R-:W-:Y:S02]  /*4490*/  @!UPT UIADD3 URZ, UPT, UPT, URZ, URZ, URZ ;  /* 0x000000fffffff290 */ /* 0x000fe4000fffe0ff */
[----:B------:R-:W-:Y:S02]  /*44a0*/  @P3 MOV R13, R24 ;  /* 0x00000018000d3202 */ /* 0x000fe40000000f00 */
[----:B------:R-:W-:Y:S01]  /*44b0*/  @P3 LOP3.LUT R8, R25, 0xffff, RZ, 0xc0, !PT ;  /* 0x0000ffff19083812 */ /* 0x000fe200078ec0ff */
[----:B--2---:R-:W-:Y:S06]  /*44c0*/  @!P0 BRA `(.L_x_83) ;  /* 0x0000000000a48947 */ /* 0x004fec0003800000 */
[----:B-1----:R-:W-:Y:S01]  /*44d0*/  IMAD.HI.U32 R35, R22, R7, RZ ;  /* 0x0000000716237227 */ /* 0x002fe200078e00ff */
[----:B------:R-:W-:Y:S02]  /*44e0*/  ISETP.NE.AND P0, PT, R6, 0x1, PT ;  /* 0x000000010600780c */ /* 0x000fe40003f05270 */
[----:B------:R-:W-:Y:S01]  /*44f0*/  ISETP.NE.AND P2, PT, R40, 0x1, PT ;  /* 0x000000012800780c */ /* 0x000fe20003f45270 */
[----:B----4-:R-:W-:Y:S01]  /*4500*/  IMAD.HI.U32 R34, R19, R16, RZ ;  /* 0x0000001013227227 */ /* 0x010fe200078e00ff */
[----:B------:R-:W-:Y:S02]  /*4510*/  SHF.R.U32.HI R35, RZ, R18, R35 ;  /* 0x00000012ff237219 */ /* 0x000fe40000011623 */
[----:B------:R-:W-:Y:S01]  /*4520*/  ISETP.NE.AND P4, PT, R2, 0x1, PT ;  /* 0x000000010200780c */ /* 0x000fe20003f85270 */
[----:B------:R-:W-:Y:S01]  /*4530*/  IMAD.HI.U32 R36, R13, R16, RZ ;  /* 0x000000100d247227 */ /* 0x000fe200078e00ff */
[----:B------:R-:W-:Y:S02]  /*4540*/  SHF.R.U32.HI R34, RZ, R17, R34 ;  /* 0x00000011ff227219 */ /* 0x000fe40000011622 */
[----:B------:R-:W-:Y:S01]  /*4550*/  SEL R3, R22, R35, !P0 ;  /* 0x0000002316037207 */ /* 0x000fe20004000000 */
[C---:B------:R-:W-:Y:S01]  /*4560*/  IMAD.HI.U32 R35, R8.reuse, R7, RZ ;  /* 0x0000000708237227 */ /* 0x040fe200078e00ff */
[----:B------:R-:W-:Y:S02]  /*4570*/  SEL R11, R19, R34, !P4 ;  /* 0x00000022130b7207 */ /* 0x000fe40006000000 */
[----:B------:R-:W-:Y:S01]  /*4580*/  SHF.R.U32.HI R36, RZ, R17, R36 ;  /* 0x00000011ff247219 */ /* 0x000fe20000011624 */
[----:B------:R-:W-:Y:S01]  /*4590*/  IMAD.HI.U32 R38, R3, R4, RZ ;  /* 0x0000000403267227 */ /* 0x000fe200078e00ff */
[----:B------:R-:W-:Y:S03]  /*45a0*/  SHF.R.U32.HI R35, RZ, R18, R35 ;  /* 0x00000012ff237219 */ /* 0x000fe60000011623 */
[----:B------:R-:W-:Y:S01]  /*45b0*/  IMAD.HI.U32 R34, R11, R4, RZ ;  /* 0x000000040b227227 */ /* 0x000fe200078e00ff */
[----:B------:R-:W-:Y:S02]  /*45c0*/  @P2 SHF.R.U32.HI R3, RZ, R5, R38 ;  /* 0x00000005ff032219 */ /* 0x000fe40000011626 */
[----:B------:R-:W-:Y:S02]  /*45d0*/  SEL R9, R8, R35, !P0 ;  /* 0x0000002308097207 */ /* 0x000fe40004000000 */
[----:B------:R-:W-:Y:S01]  /*45e0*/  @P2 SHF.R.U32.HI R11, RZ, R5, R34 ;  /* 0x00000005ff0b2219 */ /* 0x000fe20000011622 */
[C---:B------:R-:W-:Y:S01]  /*45f0*/  IMAD R10, R40.reuse, R3, RZ ;  /* 0x00000003280a7224 */ /* 0x040fe200078e02ff */
[----:B------:R-:W-:Y:S01]  /*4600*/  SEL R3, R13, R36, !P4 ;  /* 0x000000240d037207 */ /* 0x000fe20006000000 */
[C---:B------:R-:W-:Y:S03]  /*4610*/  IMAD.HI.U32 R14, R9.reuse, R4, RZ ;  /* 0x00000004090e7227 */ /* 0x040fe600078e00ff */
[----:B------:R-:W-:Y:S01]  /*4620*/  ISETP.GE.AND P0, PT, R9, R10, PT ;  /* 0x0000000a0900720c */ /* 0x000fe20003f06270 */
[C---:B------:R-:W-:Y:S01]  /*4630*/  IMAD R12, R40.reuse, R11, RZ ;  /* 0x0000000b280c7224 */ /* 0x040fe200078e02ff */
[-C--:B------:R-:W-:Y:S04]  /*4640*/  SHF.R.U32.HI R14, RZ, R5.reuse, R14 ;  /* 0x00000005ff0e7219 */ /* 0x080fe8000001160e */
[----:B------:R-:W-:Y:S02]  /*4650*/  ISETP.GE.OR P0, PT, R3, R12, P0 ;  /* 0x0000000c0300720c */ /* 0x000fe40000706670 */
[----:B------:R-:W-:Y:S05]  /*4660*/  SEL R15, R9, R14, !P2 ;  /* 0x0000000e090f7207 */ /* 0x000fea0005000000 */
[----:B------:R-:W-:Y:S04]  /*4670*/  IMAD.MOV R14, RZ, RZ, -R15 ;  /* 0x000000ffff0e7224 */ /* 0x000fe800078e0a0f */
[----:B------:R-:W-:Y:S02]  /*4680*/  IMAD R14, R40, R14, R9 ;  /* 0x0000000e280e7224 */ /* 0x000fe400078e0209 */
[C---:B------:R-:W-:Y:S05]  /*4690*/  @!P0 IMAD.HI.U32 R10, R3.reuse, R4, RZ ;  /* 0x00000004030a8227 */ /* 0x040fea00078e00ff */
[----:B------:R-:W-:Y:S04]  /*46a0*/  @!P0 SHF.R.U32.HI R10, RZ, R5, R10 ;  /* 0x00000005ff0a8219 */ /* 0x000fe8000001160a */
[----:B------:R-:W-:Y:S01]  /*46b0*/  @!P0 SEL R0, R3, R10, !P2 ;  /* 0x0000000a03008207 */ /* 0x000fe20005000000 */
[----:B------:R-:W-:Y:S03]  /*46c0*/  IMAD.MOV R10, RZ, RZ, -R3 ;  /* 0x000000ffff0a7224 */ /* 0x000fe600078e0a03 */
[----:B------:R-:W-:Y:S01]  /*46d0*/  @!P0 IADD3 R15, PT, PT, R15, -R0, RZ ;  /* 0x800000000f0f8210 */ /* 0x000fe20007ffe0ff */
[----:B------:R-:W-:Y:S01]  /*46e0*/  @!P0 IMAD R0, R11, R14, R0 ;  /* 0x0000000e0b008224 */ /* 0x000fe200078e0200 */
[----:B------:R-:W-:Y:S01]  /*46f0*/  IADD3 R11, PT, PT, -R9, RZ, RZ ;  /* 0x000000ff090b7210 */ /* 0x000fe20007ffe1ff */
[----:B------:R-:W-:Y:S02]  /*4700*/  IMAD R13, R2, R10, R13 ;  /* 0x0000000a020d7224 */ /* 0x000fe400078e020d */
[----:B------:R-:W-:Y:S02]  /*4710*/  @!P0 IMAD R9, R15, R40, R3 ;  /* 0x000000280f098224 */ /* 0x000fe400078e0203 */
[----:B------:R-:W-:Y:S02]  /*4720*/  @!P0 IMAD.MOV.U32 R3, RZ, RZ, R0 ;  /* 0x000000ffff038224 */ /* 0x000fe400078e0000 */
[----:B------:R-:W-:Y:S02]  /*4730*/  IMAD R8, R6, R11, R8 ;  /* 0x0000000b06087224 */ /* 0x000fe400078e0208 */
[----:B------:R-:W-:Y:S02]  /*4740*/  IMAD R13, R3, R2, R13 ;  /* 0x00000002030d7224 */ /* 0x000fe400078e020d */
[----:B------:R-:W-:Y:S02]  /*4750*/  IMAD R8, R9, R6, R8 ;  /* 0x0000000609087224 */ /* 0x000fe400078e0208 */
.L_x_83:
[----:B------:R-:W-:Y:S05]  /*4760*/  BRA.U UP1, `(.L_x_84) ;  /* 0x0000000101107547 */ /* 0x000fea000b800000 */
[----:B------:R-:W-:Y:S04]  /*4770*/  MOV R0, UR6 ;  /* 0x0000000600007c02 */ /* 0x000fe80008000f00 */
[----:B------:R-:W-:Y:S04]  /*4780*/  SHF.L.U32 R3, R0, 0x1f, RZ ;  /* 0x0000001f00037819 */ /* 0x000fe800000006ff */
[----:B------:R-:W2:Y:S02]  /*4790*/  SYNCS.PHASECHK.TRANS64.TRYWAIT P0, [UR7+0x138], R3 ;  /* 0x00013803ff0075a7 */ /* 0x000ea40008001107 */
[----:B--2---:R-:W-:Y:S05]  /*47a0*/  @!P0 BRA `(.L_x_85) ;  /* 0x0000003c00948947 */ /* 0x004fea0003800000 */
.L_x_84:
[----:B------:R-:W-:Y:S02]  /*47b0*/  R2UR UR19, R21 ;  /* 0x00000000151372ca */ /* 0x000fe400000e0000 */
[----:B------:R-:W-:Y:S02]  /*47c0*/  R2UR UR18, R20 ;  /* 0x00000000141272ca */ /* 0x000fe400000e0000 */
[----:B------:R-:W-:Y:S02]  /*47d0*/  ISETP.NE.U32.AND P2, PT, RZ, UR4, PT ;  /* 0x00000004ff007c0c */ /* 0x000fe4000bf45070 */
[----:B------:R-:W-:Y:S02]  /*47e0*/  SHF.L.U32 R12, R31, 0x1f, RZ ;  /* 0x0000001f1f0c7819 */ /* 0x000fe400000006ff */
[----:B------:R-:W-:Y:S05]  /*47f0*/  ISETP.NE.AND.EX P2, PT, RZ, UR5, PT, P2 ;  /* 0x00000005ff007c0c */ /* 0x000fea000bf45320 */
[----:B------:R-:W-:Y:S02]  /*4800*/  USHF.L.U32 UR19, UR19, 0x6, URZ ;  /* 0x0000000613137899 */ /* 0x000fe400080006ff */
[----:B------:R-:W-:Y:S01]  /*4810*/  USHF.L.U32 UR18, UR18, 0x7, URZ ;  /* 0x0000000712127899 */ /* 0x000fe200080006ff */
[----:B------:R-:W-:Y:S11]  /*4820*/  BRA.U !UP3, `(.L_x_86) ;  /* 0x000000010b347547 */ /* 0x000ff6000b800000 */
[----:B------:R-:W-:Y:S01]  /*4830*/  UPLOP3.LUT UP0, UPT, UPT, UPT, UP2, 0x80, 0x8 ;  /* 0x000000000008789c */ /* 0x000fe20003f0f020 */
[----:B--2---:R-:W-:Y:S02]  /*4840*/  HFMA2 R0, -RZ, RZ, 0, 5.9604644775390625e-08 ;  /* 0x00000001ff007431 */ /* 0x004fe400000001ff */
[----:B------:R-:W-:Y:S03]  /*4850*/  IMAD.MOV.U32 R91, RZ, RZ, 0x1 ;  /* 0x00000001ff5b7424 */ /* 0x000fe600078e00ff */
[----:B------:R-:W-:Y:S05]  /*4860*/  PLOP3.LUT P0, PT, PT, PT, UP0, 0x80, 0x8 ;  /* 0x000000000008781c */ /* 0x000fea0003f0f008 */
[----:B------:R-:W2:Y:S01]  /*4870*/  @UP0 LDCU.64 UR10, c[0x0][0x888] ;  /* 0x00011100ff0a07ac */ /* 0x000ea20008000a00 */
[----:B------:R-:W-:Y:S07]  /*4880*/  @UP0 UIMAD UR8, UR36, UR4, URZ ;  /* 0x00000004240802a4 */ /* 0x000fee000f8e02ff */
[----:B------:R-:W-:Y:S01]  /*4890*/  @!P0 PRMT R91, R0, 0x7610, R91 ;  /* 0x00007610005b8816 */ /* 0x000fe2000000005b */
[----:B--2---:R-:W-:Y:S03]  /*48a0*/  @UP0 UIMAD.WIDE UR10, UR8, 0x4, UR10 ;  /* 0x00000004080a08a5 */ /* 0x004fe6000f8e020a */
[----:B------:R-:W2:Y:S03]  /*48b0*/  @!UP0 LDCU UR8, c[0x0][0x880] ;  /* 0x00011000ff0887ac */ /* 0x000ea60008000800 */
[----:B------:R-:W-:Y:S01]  /*48c0*/  IMAD.U32 R10, RZ, RZ, UR10 ;  /* 0x0000000aff0a7e24 */ /* 0x000fe2000f8e00ff */
[----:B------:R-:W-:Y:S05]  /*48d0*/  MOV R11, UR11 ;  /* 0x0000000b000b7c02 */ /* 0x000fea0008000f00 */
[----:B-----5:R3:W5:Y:S02]  /*48e0*/  @P0 LDG.E R50, desc[UR46][R10.64] ;  /* 0x0000002e0a320981 */ /* 0x020764000c1e1900 */
[----:B--23--:R-:W-:Y:S07]  /*48f0*/  @!P0 IMAD.U32 R50, RZ, RZ, UR8 ;  /* 0x00000008ff328e24 */ /* 0x00cfee000f8e00ff */
.L_x_86:
[----:B-----5:R-:W-:Y:S01]  /*4900*/  @!P2 ISETP.EQ.AND P0, PT, R50, RZ, PT ;  /* 0x000000ff3200a20c */ /* 0x020fe20003f02270 */
[----:B------:R-:W-:Y:S01]  /*4910*/  @!UPT UIADD3 URZ, UPT, UPT, URZ, URZ, URZ ;  /* 0x000000fffffff290 */ /* 0x000fe2000fffe0ff */
[----:B------:R-:W-:Y:S11]  /*4920*/  @!P2 BRA `(.L_x_87) ;  /* 0x000000000014a947 */ /* 0x000ff60003800000 */
[----:B------:R-:W-:Y:S02]  /*4930*/  LOP3.LUT P2, RZ, R91, 0xff, RZ, 0xc0, !PT ;  /* 0x000000ff5bff7812 */ /* 0x000fe4000784c0ff */
[----:B------:R-:W-:Y:S04]  /*4940*/  PLOP3.LUT P0, PT, PT, PT, UP0, 0x80, 0x8 ;  /* 0x000000000008781c */ /* 0x000fe80003f0f008 */
[----:B------:R-:W-:Y:S07]  /*4950*/  PLOP3.LUT P0, PT, P0, PT, PT, 0x8, 0x80 ;  /* 0x000000000080781c */ /* 0x000fee000070e170 */
[----:B------:R-:W-:Y:S11]  /*4960*/  @P2 ISETP.EQ.AND P0, PT, R50, RZ, PT ;  /* 0x000000ff3200220c */ /* 0x000ff60003f02270 */
[----:B------:R-:W-:Y:S02]  /*4970*/  @!UPT UIADD3 URZ, UPT, UPT, URZ, URZ, URZ ;  /* 0x000000fffffff290 */ /* 0x000fe4000fffe0ff */
.L_x_87:
[----:B------:R-:W3:Y:S01]  /*4980*/  SYNCS.PHASECHK.TRANS64.TRYWAIT P2, [UR7+0x120], R12 ;  /* 0x0001200cff0075a7 */ /* 0x000ee20008041107 */
[----:B------:R-:W-:Y:S04]  /*4990*/  ELECT P4, URZ, PT ;  /* 0x0000000000ff782f */ /* 0x000fe80003880000 */
[----:B------:R-:W-:Y:S11]  /*49a0*/  PLOP3.LUT P4, PT, P0, P4, PT, 0xf2, 0x2f ;  /* 0x00000000002f781c */ /* 0x000ff60000789e72 */
[----:B------:R-:W-:Y:S02]  /*49b0*/  @!UPT UIADD3 URZ, UPT, UPT, URZ, URZ, URZ ;  /* 0x000000fffffff290 */ /* 0x000fe4000fffe0ff */
[----:B-1----:R-:W-:Y:S05]  /*49c0*/  @!P4 IADD3 R21, P0, PT, R32, 0x580, RZ ;  /* 0x000005802015c810 */ /* 0x002fea0007f1e0ff */
[----:B------:R-:W-:Y:S01]  /*49d0*/  @!P4 IMAD.X R20, RZ, RZ, R33, P0 ;  /* 0x000000ffff14c224 */ /* 0x000fe200000e0621 */
[----:B---3--:R-:W-:Y:S07]  /*49e0*/  @!P2 BRA `(.L_x_88) ;  /* 0x0000003c001ca947 */ /* 0x008fee0003800000 */
.L_x_175:
[----:B------:R-:W3:Y:S01]  /*49f0*/  LDC.64 R14, c[0x0][0xb10] ;  /* 0x0002c400ff0e7b82 */ /* 0x000ee20000000a00 */
[----:B------:R-:W-:Y:S01]  /*4a00*/  @!P4 R2UR UR8, R20 ;  /* 0x000000001408c2ca */ /* 0x000fe200000e0000 */
[----:B------:R-:W-:Y:S01]  /*4a10*/  VOTEU.ALL UP1, P4 ;  /* 0x0000000000ff7886 */ /* 0x000fe20002020000 */
[----:B------:R-:W-:Y:S01]  /*4a20*/  @!P4 R2UR UR9, R21 ;  /* 0x000000001509c2ca */ /* 0x000fe200000e0000 */
[----:B------:R-:W-:Y:S01]  /*4a30*/  UMOV UR10, 0x0 ;  /* 0x00000000000a7882 */ /* 0x000fe20000000000 */
[----:B------:R-:W-:Y:S03]  /*4a40*/  UMOV UR11, 0x10000000 ;  /* 0x10000000000b7882 */ /* 0x000fe60000000000 */
[----:B------:R-:W5:Y:S01]  /*4a50*/  LDC.64 R10, c[0x0][0xb18] ;  /* 0x0002c600ff0a7b82 */ /* 0x000f620000000a00 */
[----:B------:R-:W-:Y:S01]  /*4a60*/  @!UP1 UIADD3 UR16, UPT, UPT, UR7, 0x200, URZ ;  /* 0x0000020007109890 */ /* 0x000fe2000fffe0ff */
[----:B------:R-:W-:Y:S01]  /*4a70*/  @P3 SHF.R.U32.HI R28, RZ, 0x10, R25 ;  /* 0x00000010ff1c3819 */ /* 0x000fe20000011619 */
[----:B------:R-:W-:Y:S01]  /*4a80*/  VOTEU.ALL UP1, P4 ;  /* 0x0000000000ff7886 */ /* 0x000fe20002020000 */
[----:B------:R-:W-:Y:S01]  /*4a90*/  UMOV UR20, UR36 ;  /* 0x0000002400147c82 */ /* 0x000fe20008000000 */
[----:B------:R-:W-:Y:S03]  /*4aa0*/  VIADD R30, R30, 0x1 ;  /* 0x000000011e1e7836 */ /* 0x000fe60000000000 */
[----:B--2---:R-:W2:Y:S01]  /*4ab0*/  @!P1 LDC R0, c[0x0][0xb20] ;  /* 0x0002c800ff009b82 */ /* 0x004ea20000000800 */
[----:B------:R-:W-:Y:S01]  /*4ac0*/  IMAD.U32 R21, RZ, RZ, UR8 ;  /* 0x00000008ff157e24 */ /* 0x000fe2000f8e00ff */
[----:B------:R-:W-:Y:S06]  /*4ad0*/  UPRMT UR8, UR37, 0x654, UR17 ;  /* 0x0000065425087896 */ /* 0x000fec0008000011 */
[----:B-1----:R-:W1:Y:S01]  /*4ae0*/  @!P1 LDC R3, c[0x0][0xb0c] ;  /* 0x0002c300ff039b82 */ /* 0x002e620000000800 */
[----:B------:R-:W-:Y:S01]  /*4af0*/  IMAD.U32 R20, RZ, RZ, UR9 ;  /* 0x00000009ff147e24 */ /* 0x000fe2000f8e00ff */
[----:B------:R-:W-:Y:S04]  /*4b00*/  @!P4 R2UR UR15, R21 ;  /* 0x00000000150fc2ca */ /* 0x000fe800000e0000 */
[----:B------:R-:W-:Y:S01]  /*4b10*/  @!P4 R2UR UR14, R20 ;  /* 0x00000000140ec2ca */ /* 0x000fe200000e0000 */
[----:B------:R-:W-:Y:S11]  /*4b20*/  @!P4 IMAD.MOV.U32 R20, RZ, RZ, 0x1000 ;  /* 0x00001000ff14c424 */ /* 0x000ff600078e00ff */
[----:B------:R-:W-:Y:S01]  /*4b30*/  @!UPT UIADD3 URZ, UPT, UPT, URZ, URZ, URZ ;  /* 0x000000fffffff290 */ /* 0x000fe2000fffe0ff */
[----:B------:R1:W-:Y:S01]  /*4b40*/  @!UP1 UTMALDG.3D [UR16], [UR14], desc[UR10] ;  /* 0x00000a100e0095b4 */ /* 0x0003e20008011000 */
[----:B------:R1:W-:Y:S02]  /*4b50*/  @!P4 SYNCS.ARRIVE.TRANS64.RED.A0TR RZ, [UR7+0x110], R20 ;  /* 0x00011014ffffc9a7 */ /* 0x0003e40008300407 */
[----:B-1----:R-:W-:Y:S01]  /*4b60*/  @!P1 ISETP.NE.AND P2, PT, R3, 0x1, PT ;  /* 0x000000010300980c */ /* 0x002fe20003f45270 */
[C---:B---3--:R-:W-:Y:S01]  /*4b70*/  @!P1 IMAD.HI.U32 R14, R13.reuse, R14, RZ ;  /* 0x0000000e0d0e9227 */ /* 0x048fe200078e00ff */
[----:B-----5:R-:W-:Y:S03]  /*4b80*/  @!P1 ISETP.NE.AND P0, PT, R10, 0x1, PT ;  /* 0x000000010a00980c */ /* 0x020fe60003f05270 */
[C---:B------:R-:W-:Y:S01]  /*4b90*/  @!P1 IMAD.HI.U32 R11, R8.reuse, R11, RZ ;  /* 0x0000000b080b9227 */ /* 0x040fe200078e00ff */
[----:B------:R-:W-:Y:S04]  /*4ba0*/  @!P1 SHF.R.U32.HI R14, RZ, R15, R14 ;  /* 0x0000000fff0e9219 */ /* 0x000fe8000001160e */
[----:B--2---:R-:W-:Y:S01]  /*4bb0*/  @!P1 SHF.R.U32.HI R9, RZ, R0, R11 ;  /* 0x00000000ff099219 */ /* 0x004fe2000001160b */
[----:B------:R-:W-:Y:S01]  /*4bc0*/  SYNCS.ARRIVE.TRANS64.RED.A1T0 RZ, [UR8], RZ ;  /* 0x000000ffffff79a7 */ /* 0x000fe20008100408 */
[----:B------:R-:W-:Y:S02]  /*4bd0*/  @!P1 SEL R14, R13, R14, !P2 ;  /* 0x0000000e0d0e9207 */ /* 0x000fe40005000000 */
[----:B------:R-:W-:Y:S01]  /*4be0*/  @!P1 SEL R9, R8, R9, !P0 ;  /* 0x0000000908099207 */ /* 0x000fe20004000000 */
[----:B------:R-:W1:Y:S04]  /*4bf0*/  SYNCS.PHASECHK.TRANS64.TRYWAIT P5, [UR7+0x128], R12 ;  /* 0x0001280cff0075a7 */ /* 0x000e6800080a1107 */
[----:B------:R-:W-:Y:S02]  /*4c00*/  @!P1 IMAD.IADD R0, R9, 0x1, -R14 ;  /* 0x0000000109009824 */ /* 0x000fe400078e0a0e */
[----:B------:R-:W-:Y:S02]  /*4c10*/  @!P1 IMAD.IADD R9, R14, 0x1, -R9 ;  /* 0x000000010e099824 */ /* 0x000fe400078e0a09 */
[----:B------:R-:W-:Y:S02]  /*4c20*/  @!P1 IMAD R13, R0, R3, R13 ;  /* 0x00000003000d9224 */ /* 0x000fe400078e020d */
[----:B------:R-:W-:Y:S01]  /*4c30*/  @!P1 IMAD R8, R9, R10, R8 ;  /* 0x0000000a09089224 */ /* 0x000fe200078e0208 */
[----:B-1----:R-:W-:Y:S06]  /*4c40*/  @!P5 BRA `(.L_x_89) ;  /* 0x00000038009cd947 */ /* 0x002fec0003800000 */
.L_x_177:
[----:B-1----:R-:W-:Y:S01]  /*4c50*/  @!P4 IADD3 R3, P0, PT, R32, 0x580, RZ ;  /* 0x000005802003c810 */ /* 0x002fe20007f1e0ff */
[----:B------:R-:W-:Y:S01]  /*4c60*/  VOTEU.ALL UP1, P4 ;  /* 0x0000000000ff7886 */ /* 0x000fe20002020000 */
[----:B------:R-:W-:Y:S01]  /*4c70*/  UMOV UR20, 0x0 ;  /* 0x0000000000147882 */ /* 0x000fe20000000000 */
[----:B------:R-:W-:Y:S01]  /*4c80*/  UMOV UR21, 0x10000000 ;  /* 0x1000000000157882 */ /* 0x000fe20000000000 */
[----:B------:R-:W-:Y:S01]  /*4c90*/  @!P4 R2UR UR9, R3 ;  /* 0x000000000309c2ca */ /* 0x000fe200000e0000 */
[----:B------:R-:W-:Y:S01]  /*4ca0*/  @!P4 IMAD.X R0, RZ, RZ, R33, P0 ;  /* 0x000000ffff00c224 */ /* 0x000fe200000e0621 */
[----:B------:R-:W-:Y:S01]  /*4cb0*/  @!UP1 UIADD3 UR10, UPT, UPT, UR18, 0x40, URZ ;  /* 0x00000040120a9890 */ /* 0x000fe2000fffe0ff */
[----:B------:R-:W-:Y:S01]  /*4cc0*/  ISETP.NE.AND P0, PT, R30, 0x2, PT ;  /* 0x000000021e00780c */ /* 0x000fe20003f05270 */
[----:B------:R-:W-:Y:S01]  /*4cd0*/  UMOV UR11, UR19 ;  /* 0x00000013000b7c82 */ /* 0x000fe20008000000 */
[----:B------:R-:W-:Y:S01]  /*4ce0*/  UMOV UR12, UR36 ;  /* 0x00000024000c7c82 */ /* 0x000fe20008000000 */
[----:B------:R-:W-:Y:S01]  /*4cf0*/  @!P4 R2UR UR8, R0 ;  /* 0x000000000008c2ca */ /* 0x000fe200000e0000 */
[----:B------:R-:W-:Y:S01]  /*4d00*/  IMAD.IADD R20, R8, 0x1, R83 ;  /* 0x0000000108147824 */ /* 0x000fe200078e0253 */
[----:B------:R-:W-:Y:S01]  /*4d10*/  @P3 R2UR UR36, R28 ;  /* 0x000000001c2432ca */ /* 0x000fe200000e0000 */
[----:B------:R-:W-:Y:S01]  /*4d20*/  IMAD.IADD R21, R13, 0x1, R90 ;  /* 0x000000010d157824 */ /* 0x000fe200078e025a */
[----:B------:R-:W-:Y:S02]  /*4d30*/  SEL R0, RZ, 0x1, P0 ;  /* 0x00000001ff007807 */ /* 0x000fe40000000000 */
[----:B------:R-:W-:Y:S01]  /*4d40*/  LOP3.LUT R31, R31, 0x1, RZ, 0x3c, !PT ;  /* 0x000000011f1f7812 */ /* 0x000fe200078e3cff */
[----:B------:R-:W-:Y:S01]  /*4d50*/  IMAD.U32 R10, RZ, RZ, UR9 ;  /* 0x00000009ff0a7e24 */ /* 0x000fe2000f8e00ff */
[----:B------:R-:W-:Y:S01]  /*4d60*/  @!UP1 UIADD3 UR9, UPT, UPT, UR7, 0x118, URZ ;  /* 0x0000011807099890 */ /* 0x000fe2000fffe0ff */
[----:B------:R-:W-:Y:S02]  /*4d70*/  LOP3.LUT R29, R29, R0, RZ, 0x3c, !PT ;  /* 0x000000001d1d7212 */ /* 0x000fe400078e3cff */
[----:B------:R-:W-:Y:S02]  /*4d80*/  SEL R30, R30, RZ, P0 ;  /* 0x000000ff1e1e7207 */ /* 0x000fe40000000000 */
[----:B------:R-:W-:Y:S01]  /*4d90*/  IMAD.U32 R11, RZ, RZ, UR8 ;  /* 0x00000008ff0b7e24 */ /* 0x000fe2000f8e00ff */
[----:B------:R-:W-:Y:S01]  /*4da0*/  @!P4 R2UR UR14, R10 ;  /* 0x000000000a0ec2ca */ /* 0x000fe200000e0000 */
[----:B------:R-:W-:Y:S01]  /*4db0*/  @!UP1 UIADD3 UR8, UPT, UPT, UR7, 0x1200, URZ ;  /* 0x0000120007089890 */ /* 0x000fe2000fffe0ff */
[----:B------:R-:W-:Y:S02]  /*4dc0*/  VOTEU.ALL UP1, P4 ;  /* 0x0000000000ff7886 */ /* 0x000fe40002020000 */
[----:B------:R-:W-:Y:S11]  /*4dd0*/  @!P4 R2UR UR15, R11 ;  /* 0x000000000b0fc2ca */ /* 0x000ff600000e0000 */
[----:B------:R-:W-:Y:S02]  /*4de0*/  @!UPT UIADD3 URZ, UPT, UPT, URZ, URZ, URZ ;  /* 0x000000fffffff290 */ /* 0x000fe4000fffe0ff */
[----:B------:R2:W-:Y:S01]  /*4df0*/  @!UP1 UTMALDG.3D [UR8], [UR14], desc[UR20] ;  /* 0x000014080e0095b4 */ /* 0x0005e20008011000 */
[----:B------:R2:W-:Y:S01]  /*4e00*/  @!P4 SYNCS.ARRIVE.TRANS64.RED.A0TR RZ, [UR7+0x118], R23 ;  /* 0x00011817ffffc9a7 */ /* 0x0005e20008300407 */
[----:B------:R-:W-:Y:S01]  /*4e10*/  UPLOP3.LUT UP1, UPT, UPT, UPT, UPT, 0x80, 0x8 ;  /* 0x000000000008789c */ /* 0x000fe20003f2f070 */
[----:B------:R-:W-:Y:S01]  /*4e20*/  SYNCS.ARRIVE.TRANS64.RED.A1T0 RZ, [UR13], RZ ;  /* 0x000000ffffff79a7 */ /* 0x000fe2000810040d */
[----:B------:R-:W-:Y:S09]  /*4e30*/  @P3 BRA `(.L_x_90) ;  /* 0xfffffff400503947 */ /* 0x000ff2000383ffff */
[----:B------:R-:W-:-:S04]  /*4e40*/  SHF.L.U32 R3, R31, 0x1f, RZ ;  /* 0x0000001f1f037819 */ /* 0x000fc800000006ff */
[----:B------:R-:W1:Y:S02]  /*4e50*/  SYNCS.PHASECHK.TRANS64.TRYWAIT P0, [UR7+0x120], R3 ;  /* 0x00012003ff0075a7 */ /* 0x000e640008001107 */
[----:B-1----:R-:W-:Y:S05]  /*4e60*/  @!P0 BRA `(.L_x_91) ;  /* 0x00000038002c8947 */ /* 0x002fea0003800000 */
.L_x_179:
[----:B-1----:R-:W-:-:S07]  /*4e70*/  MOV R0, UR7 ;  /* 0x0000000700007c02 */ /* 0x002fce0008000f00 */
.L_x_92:
[----:B-1----:R-:W-:-:S04]  /*4e80*/  SHF.L.U32 R3, R31, 0x1f, RZ ;  /* 0x0000001f1f037819 */ /* 0x002fc800000006ff */
[----:B------:R1:W3:Y:S03]  /*4e90*/  SYNCS.PHASECHK.TRANS64.TRYWAIT P0, [R0+URZ+0x128], R3 ;  /* 0x00012803000075a7 */ /* 0x0002e600080011ff */
[----:B---3--:R-:W-:Y:S05]  /*4ea0*/  @!P0 NANOSLEEP.SYNCS 0x989680 ;  /* 0x009896800000895d */ /* 0x008fea0003900000 */
[----:B------:R-:W3:Y:S02]  /*4eb0*/  @!P0 SYNCS.PHASECHK.TRANS64 P0, [R0+URZ+0x128], R3 ;  /* 0x00012803000085a7 */ /* 0x000ee400080010ff */
[----:B--23--:R-:W-:Y:S05]  /*4ec0*/  @P0 EXIT ;  /* 0x000000000000094d */ /* 0x00cfea0003800000 */
[----:B------:R-:W-:Y:S05]  /*4ed0*/  BRA `(.L_x_92) ;  /* 0xfffffffc00e87947 */ /* 0x000fea000383ffff */
.L_x_81:
[----:B------:R-:W-:-:S06]  /*4ee0*/  UISETP.GE.AND UP1, UPT, UR8, 0x4, UPT ;  /* 0x000000040800788c */ /* 0x000fcc000bf26270 */
[----:B------:R-:W-:-:S13]  /*4ef0*/  PLOP3.LUT P0, PT, PT, PT, UP1, 0x80, 0x8 ;  /* 0x000000000008781c */ /* 0x000fda0003f0f018 */
[----:B------:R-:W-:Y:S05]  /*4f00*/  @!P0 EXIT ;  /* 0x000000000000894d */ /* 0x000fea0003800000 */
[----:B------:R-:W-:Y:S01]  /*4f10*/  BAR.SYNC.DEFER_BLOCKING 0x6, 0xa0 ;  /* 0x0182800000007b1d */ /* 0x000fe20000010000 */
[C---:B------:R-:W-:Y:S01]  /*4f20*/  IMAD.SHL.U32 R2, R103.reuse, 0x40, RZ ;  /* 0x0000004067027824 */ /* 0x040fe200078e00ff */
[C---:B------:R-:W-:Y:S01]  /*4f30*/  LOP3.LUT R105, R103.reuse, 0x60, RZ, 0xc0, !PT ;  /* 0x0000006067697812 */ /* 0x040fe200078ec0ff */
[C---:B------:R-:W-:Y:S02]  /*4f40*/  IMAD.SHL.U32 R95, R103.reuse, 0x20, RZ ;  /* 0x00000020675f7824 */ /* 0x040fe400078e00ff */
[----:B------:R-:W-:Y:S02]  /*4f50*/  HFMA2 R44, -RZ, RZ, 0, 0 ;  /* 0x00000000ff2c7431 */ /* 0x000fe400000001ff */
[C---:B------:R-:W-:Y:S01]  /*4f60*/  IMAD.SHL.U32 R0, R103.reuse, 0x8, RZ ;  /* 0x0000000867007824 */ /* 0x040fe200078e00ff */
[----:B------:R-:W-:Y:S01]  /*4f70*/  UMOV UR49, 0x400 ;  /* 0x0000040000317882 */ /* 0x000fe20000000000 */
[----:B------:R-:W1:Y:S01]  /*4f80*/  LDC R93, c[0x0][0x370] ;  /* 0x0000dc00ff5d7b82 */ /* 0x000e620000000800 */
[----:B------:R-:W-:Y:S01]  /*4f90*/  ULEA UR49, UR37, UR49, 0x18 ;  /* 0x0000003125317291 */ /* 0x000fe2000f8ec0ff */
[----:B------:R-:W-:Y:S01]  /*4fa0*/  LOP3.LUT R5, R2, 0x180, RZ, 0xc0, !PT ;  /* 0x0000018002057812 */ /* 0x000fe200078ec0ff */
[----:B------:R-:W-:Y:S01]  /*4fb0*/  IMAD.U32 R46, R103, 0x10000, RZ ;  /* 0x00010000672e7824 */ /* 0x000fe200078e00ff */
[----:B------:R-:W-:Y:S01]  /*4fc0*/  LOP3.LUT R95, R95, 0xc00, RZ, 0xc0, !PT ;  /* 0x00000c005f5f7812 */ /* 0x000fe200078ec0ff */
[----:B------:R-:W-:Y:S01]  /*4fd0*/  UIADD3 UR4, UPT, UPT, UR49, 0x2200, URZ ;  /* 0x0000220031047890 */ /* 0x000fe2000fffe0ff */
[----:B------:R-:W-:Y:S01]  /*4fe0*/  LOP3.LUT R0, R5, 0x30, R0, 0xf8, !PT ;  /* 0x0000003005007812 */ /* 0x000fe200078ef800 */
[----:B------:R-:W-:Y:S01]  /*4ff0*/  IMAD.SHL.U32 R5, R103, 0x2, RZ ;  /* 0x0000000267057824 */ /* 0x000fe200078e00ff */
[----:B------:R-:W2:Y:S01]  /*5000*/  LDC R42, c[0x0][0xb0c] ;  /* 0x0002c300ff2a7b82 */ /* 0x000ea20000000800 */
[----:B------:R-:W-:Y:S01]  /*5010*/  LOP3.LUT R95, R95, 0x40, R2, 0xf8, !PT ;  /* 0x000000405f5f7812 */ /* 0x000fe200078ef802 */
[----:B------:R-:W-:Y:S01]  /*5020*/  IMAD.MOV.U32 R102, RZ, RZ, RZ ;  /* 0x000000ffff667224 */ /* 0x000fe200078e00ff */
[----:B------:R-:W-:Y:S01]  /*5030*/  LOP3.LUT R46, R46, 0x600000, RZ, 0xc0, !PT ;  /* 0x006000002e2e7812 */ /* 0x000fe200078ec0ff */
[----:B------:R-:W-:Y:S01]  /*5040*/  IMAD.MOV.U32 R107, RZ, RZ, RZ ;  /* 0x000000ffff6b7224 */ /* 0x000fe200078e00ff */
[----:B------:R-:W-:-:S02]  /*5050*/  LOP3.LUT R0, R0, 0x20, R5, 0x78, !PT ;  /* 0x0000002000007812 */ /* 0x000fc400078e7805 */
[----:B------:R-:W-:Y:S02]  /*5060*/  CS2R R100, SRZ ;  /* 0x0000000000647805 */ /* 0x000fe4000001ff00 */
[----:B------:R-:W-:Y:S01]  /*5070*/  LOP3.LUT R95, R95, 0x200, R2, 0xf8, !PT ;  /* 0x000002005f5f7812 */ /* 0x000fe200078ef802 */
[----:B------:R-:W4:Y:S01]  /*5080*/  LDC R92, c[0x0][0xb20] ;  /* 0x0002c800ff5c7b82 */ /* 0x000f220000000800 */
[----:B------:R-:W3:Y:S01]  /*5090*/  LDS R3, [UR49+0x1f0] ;  /* 0x0001f031ff037984 */ /* 0x000ee20008000800 */
[----:B------:R-:W-:Y:S01]  /*50a0*/  LOP3.LUT R103, R103, 0x2, RZ, 0xc0, !PT ;  /* 0x0000000267677812 */ /* 0x000fe200078ec0ff */
[----:B------:R-:W-:Y:S01]  /*50b0*/  IMAD.MOV.U32 R99, RZ, RZ, RZ ;  /* 0x000000ffff637224 */ /* 0x000fe200078e00ff */
[----:B------:R-:W-:Y:S01]  /*50c0*/  LOP3.LUT R95, R95, R0, RZ, 0xfc, !PT ;  /* 0x000000005f5f7212 */ /* 0x000fe200078efcff */
[----:B------:R-:W-:Y:S01]  /*50d0*/  IMAD.U32 R104, RZ, RZ, UR4 ;  /* 0x00000004ff687e24 */ /* 0x000fe2000f8e00ff */
[----:B------:R-:W-:Y:S01]  /*50e0*/  IADD3 R97, PT, PT, -R103, RZ, RZ ;  /* 0x000000ff67617210 */ /* 0x000fe20007ffe1ff */
[----:B------:R-:W1:Y:S01]  /*50f0*/  LDCU.64 UR52, c[0x0][0x348] ;  /* 0x00006900ff3477ac */ /* 0x000e620008000a00 */
[----:B------:R-:W1:Y:S01]  /*5100*/  LDC R41, c[0x0][0xb30] ;  /* 0x0002cc00ff297b82 */ /* 0x000e620000000800 */
[----:B------:R-:W1:Y:S01]  /*5110*/  LDCU.64 UR38, c[0x0][0x888] ;  /* 0x00011100ff2677ac */ /* 0x000e620008000a00 */
[----:B------:R-:W1:Y:S06]  /*5120*/  LDCU.64 UR44, c[0x0][0x890] ;  /* 0x00011200ff2c77ac */ /* 0x000e6c0008000a00 */
[----:B------:R-:W1:Y:S01]  /*5130*/  LDC.64 R88, c[0x0][0xb10] ;  /* 0x0002c400ff587b82 */ /* 0x000e620000000a00 */
[----:B------:R-:W-:-:S07]  /*5140*/  UIADD3 UR48, UPT, UPT, UR49, 0x200, URZ ;  /* 0x0000020031307890 */ /* 0x000fce000fffe0ff */
[----:B------:R-:W1:Y:S08]  /*5150*/  LDC.64 R38, c[0x0][0xb18] ;  /* 0x0002c600ff267b82 */ /* 0x000e700000000a00 */
[----:B------:R-:W1:Y:S08]  /*5160*/  LDC.64 R36, c[0x0][0xb28] ;  /* 0x0002ca00ff247b82 */ /* 0x000e700000000a00 */
[----:B------:R-:W1:Y:S01]  /*5170*/  LDC.64 R86, c[0x0][0x8b0] ;  /* 0x00022c00ff567b82 */ /* 0x000e620000000a00 */
[----:B---3--:R-:W-:-:S07]  /*5180*/  IMAD.IADD R46, R3, 0x1, R46 ;  /* 0x00000001032e7824 */ /* 0x008fce00078e022e */
[----:B------:R-:W3:Y:S08]  /*5190*/  LDC.64 R84, c[0x0][0x8a8] ;  /* 0x00022a00ff547b82 */ /* 0x000ef00000000a00 */
[----:B--2-4-:R-:W1:Y:S02]  /*51a0*/  LDC R94, c[0x0][0x374] ;  /* 0x0000dd00ff5e7b82 */ /* 0x014e640000000800 */
.L_x_118:
[----:B------:R-:W-:Y:S02]  /*51b0*/  LEA R0, R107, UR49, 0x3 ;  /* 0x000000316b007c11 */ /* 0x000fe4000f8e18ff */
[----:B------:R-:W-:Y:S02]  /*51c0*/  SHF.L.U32 R3, R101, 0x1f, RZ ;  /* 0x0000001f65037819 */ /* 0x000fe400000006ff */
[----:B------:R-:W-:Y:S02]  /*51d0*/  LEA R16, R107, UR49, 0x4 ;  /* 0x000000316b107c11 */ /* 0x000fe4000f8e20ff */
[----:B------:R-:W2:Y:S02]  /*51e0*/  SYNCS.PHASECHK.TRANS64.TRYWAIT P0, [R0+URZ+0x140], R3 ;  /* 0x00014003000075a7 */ /* 0x000ea400080011ff */
[----:B-12---:R-:W-:Y:S05]  /*51f0*/  @!P0 BRA `(.L_x_93) ;  /* 0x0000003400608947 */ /* 0x006fea0003800000 */
.L_x_180:
[----:B------:R-:W4:Y:S01]  /*5200*/  LDC.64 R12, c[0x0][0xb10] ;  /* 0x0002c400ff0c7b82 */ /* 0x000f220000000a00 */
[----:B------:R-:W3:Y:S01]  /*5210*/  LDS.128 R16, [R16+0x1d0] ;  /* 0x0001d00010107984 */ /* 0x000ee20000000c00 */
[----:B-1----:R-:W-:Y:S01]  /*5220*/  ISETP.NE.AND P1, PT, R41, 0x1, PT ;  /* 0x000000012900780c */ /* 0x002fe20003f25270 */
[----:B--2---:R-:W-:Y:S01]  /*5230*/  VIADD R0, R0, 0x150 ;  /* 0x0000015000007836 */ /* 0x004fe20000000000 */
[----:B------:R-:W-:Y:S04]  /*5240*/  ISETP.GE.AND P0, PT, R40, 0x1, PT ;  /* 0x000000012800780c */ /* 0x000fe80003f06270 */
[----:B------:R-:W1:Y:S01]  /*5250*/  LDC.64 R10, c[0x0][0xb18] ;  /* 0x0002c600ff0a7b82 */ /* 0x000e620000000a00 */
[----:B------:R-:W-:Y:S01]  /*5260*/  PRMT R0, RZ, 0x654, R0 ;  /* 0x00000654ff007816 */ /* 0x000fe20000000000 */
[----:B------:R-:W-:Y:S01]  /*5270*/  @!PT LDS RZ, [RZ] ;  /* 0x00000000fffff984 */ /* 0x000fe20000000800 */
[----:B------:R-:W-:Y:S01]  /*5280*/  @!PT LDS RZ, [RZ] ;  /* 0x00000000fffff984 */ /* 0x000fe20000000800 */
[----:B------:R-:W-:Y:S01]  /*5290*/  @!PT LDS RZ, [RZ] ;  /* 0x00000000fffff984 */ /* 0x000fe20000000800 */
[----:B------:R-:W-:Y:S01]  /*52a0*/  @!PT LDS RZ, [RZ] ;  /* 0x00000000fffff984 */ /* 0x000fe20000000800 */
[----:B------:R2:W-:Y:S06]  /*52b0*/  MEMBAR.ALL.CTA ;  /* 0x0000000000007992 */ /* 0x0005ec0000008000 */
[----:B--2---:R-:W2:Y:S01]  /*52c0*/  FENCE.VIEW.ASYNC.S ;  /* 0x00000000000073c6 */ /* 0x004ea20000000000 */
[----:B------:R-:W1:Y:S08]  /*52d0*/  @!P1 LDC R14, c[0x0][0xb20] ;  /* 0x0002c800ff0e9b82 */ /* 0x000e700000000800 */
[----:B------:R-:W1:Y:S01]  /*52e0*/  @!P1 LDC R9, c[0x0][0xb0c] ;  /* 0x0002c300ff099b82 */ /* 0x000e620000000800 */
[----:B--2---:R2:W-:Y:S01]  /*52f0*/  SYNCS.ARRIVE.TRANS64.RED.A1T0 RZ, [R0+URZ], RZ ;  /* 0x000000ff00ff79a7 */ /* 0x0045e200081004ff */
[----:B---3--:R-:W-:Y:S04]  /*5300*/  LOP3.LUT P4, RZ, R18, 0x1, RZ, 0xc0, !PT ;  /* 0x0000000112ff7812 */ /* 0x008fe8000788c0ff */
[----:B------:R-:W-:Y:S09]  /*5310*/  P2R R106, PR, RZ, 0x10 ;  /* 0x00000010ff6a7803 */ /* 0x000ff20000000000 */
[----:B------:R-:W-:Y:S02]  /*5320*/  @P4 MOV R45, R16 ;  /* 0x00000010002d4202 */ /* 0x000fe40000000f00 */
[----:B------:R-:W-:Y:S01]  /*5330*/  @P4 LOP3.LUT R43, R17, 0xffff, RZ, 0xc0, !PT ;  /* 0x0000ffff112b4812 */ /* 0x000fe200078ec0ff */
[----:B--2-4-:R-:W-:Y:S06]  /*5340*/  @!P0 BRA `(.L_x_94) ;  /* 0x0000000000a48947 */ /* 0x014fec0003800000 */
[----:B------:R-:W-:Y:S01]  /*5350*/  IMAD.HI.U32 R23, R94, R39, RZ ;  /* 0x000000275e177227 */ /* 0x000fe200078e00ff */
[----:B------:R-:W-:Y:S02]  /*5360*/  ISETP.NE.AND P0, PT, R38, 0x1, PT ;  /* 0x000000012600780c */ /* 0x000fe40003f05270 */
[----:B------:R-:W-:Y:S01]  /*5370*/  ISETP.NE.AND P2, PT, R40, 0x1, PT ;  /* 0x000000012800780c */ /* 0x000fe20003f45270 */
[----:B------:R-:W-:Y:S01]  /*5380*/  IMAD.HI.U32 R22, R93, R88, RZ ;  /* 0x000000585d167227 */ /* 0x000fe200078e00ff */
[----:B------:R-:W-:Y:S02]  /*5390*/  SHF.R.U32.HI R23, RZ, R92, R23 ;  /* 0x0000005cff177219 */ /* 0x000fe40000011617 */
[----:B------:R-:W-:Y:S01]  /*53a0*/  ISETP.NE.AND P3, PT, R42, 0x1, PT ;  /* 0x000000012a00780c */ /* 0x000fe20003f65270 */
[----:B------:R-:W-:Y:S01]  /*53b0*/  IMAD.HI.U32 R26, R45, R88, RZ ;  /* 0x000000582d1a7227 */ /* 0x000fe200078e00ff */
[----:B------:R-:W-:Y:S02]  /*53c0*/  SHF.R.U32.HI R22, RZ, R89, R22 ;  /* 0x00000059ff167219 */ /* 0x000fe40000011616 */
[----:B------:R-:W-:Y:S01]  /*53d0*/  SEL R3, R94, R23, !P0 ;  /* 0x000000175e037207 */ /* 0x000fe20004000000 */
[----:B------:R-:W-:Y:S01]  /*53e0*/  IMAD.HI.U32 R23, R43, R39, RZ ;  /* 0x000000272b177227 */ /* 0x000fe200078e00ff */
[----:B------:R-:W-:Y:S02]  /*53f0*/  SEL R7, R93, R22, !P3 ;  /* 0x000000165d077207 */ /* 0x000fe40005800000 */
[----:B------:R-:W-:Y:S01]  /*5400*/  SHF.R.U32.HI R26, RZ, R89, R26 ;  /* 0x00000059ff1a7219 */ /* 0x000fe2000001161a */
[-C--:B------:R-:W-:Y:S04]  /*5410*/  IMAD.HI.U32 R22, R3, R36.reuse, RZ ;  /* 0x0000002403167227 */ /* 0x080fe800078e00ff */
[----:B------:R-:W-:Y:S01]  /*5420*/  IMAD.HI.U32 R24, R7, R36, RZ ;  /* 0x0000002407187227 */ /* 0x000fe200078e00ff */
[-C--:B------:R-:W-:Y:S02]  /*5430*/  @P2 SHF.R.U32.HI R3, RZ, R37.reuse, R22 ;  /* 0x00000025ff032219 */ /* 0x080fe40000011616 */
[----:B------:R-:W-:Y:S02]  /*5440*/  SHF.R.U32.HI R22, RZ, R92, R23 ;  /* 0x0000005cff167219 */ /* 0x000fe40000011617 */
[----:B------:R-:W-:Y:S01]  /*5450*/  @P2 SHF.R.U32.HI R7, RZ, R37, R24 ;  /* 0x00000025ff072219 */ /* 0x000fe20000011618 */
[C---:B------:R-:W-:Y:S01]  /*5460*/  IMAD R2, R40.reuse, R3, RZ ;  /* 0x0000000328027224 */ /* 0x040fe200078e02ff */
[----:B------:R-:W-:Y:S02]  /*5470*/  SEL R5, R43, R22, !P0 ;  /* 0x000000162b057207 */ /* 0x000fe40004000000 */
[----:B------:R-:W-:Y:S01]  /*5480*/  SEL R3, R45, R26, !P3 ;  /* 0x0000001a2d037207 */ /* 0x000fe20005800000 */
[----:B------:R-:W-:Y:S01]  /*5490*/  IMAD R4, R40, R7, RZ ;  /* 0x0000000728047224 */ /* 0x000fe200078e02ff */
[C---:B------:R-:W-:Y:S01]  /*54a0*/  ISETP.GE.AND P0, PT, R5.reuse, R2, PT ;  /* 0x000000020500720c */ /* 0x040fe20003f06270 */
[----:B------:R-:W-:Y:S03]  /*54b0*/  IMAD.HI.U32 R6, R5, R36, RZ ;  /* 0x0000002405067227 */ /* 0x000fe600078e00ff */
[----:B------:R-:W-:Y:S01]  /*54c0*/  ISETP.GE.OR P0, PT, R3, R4, P0 ;  /* 0x000000040300720c */ /* 0x000fe20000706670 */
[----:B------:R-:W-:Y:S01]  /*54d0*/  IMAD.MOV R4, RZ, RZ, -R3 ;  /* 0x000000ffff047224 */ /* 0x000fe200078e0a03 */
[-C--:B------:R-:W-:Y:S03]  /*54e0*/  SHF.R.U32.HI R6, RZ, R37.reuse, R6 ;  /* 0x00000025ff067219 */ /* 0x080fe60000011606 */
[----:B------:R-:W-:Y:S01]  /*54f0*/  IMAD R45, R42, R4, R45 ;  /* 0x000000042a2d7224 */ /* 0x000fe200078e022d */
[----:B------:R-:W-:Y:S05]  /*5500*/  SEL R15, R5, R6, !P2 ;  /* 0x00000006050f7207 */ /* 0x000fea0005000000 */
[----:B------:R-:W-:Y:S02]  /*5510*/  IMAD.MOV R6, RZ, RZ, -R15 ;  /* 0x000000ffff067224 */ /* 0x000fe400078e0a0f */
[C---:B------:R-:W-:Y:S04]  /*5520*/  @!P0 IMAD.HI.U32 R2, R3.reuse, R36, RZ ;  /* 0x0000002403028227 */ /* 0x040fe800078e00ff */
[----:B------:R-:W-:Y:S01]  /*5530*/  IMAD R6, R40, R6, R5 ;  /* 0x0000000628067224 */ /* 0x000fe200078e0205 */
[----:B------:R-:W-:Y:S04]  /*5540*/  @!P0 SHF.R.U32.HI R2, RZ, R37, R2 ;  /* 0x00000025ff028219 */ /* 0x000fe80000011602 */
[----:B------:R-:W-:Y:S02]  /*5550*/  @!P0 SEL R0, R3, R2, !P2 ;  /* 0x0000000203008207 */ /* 0x000fe40005000000 */
[----:B------:R-:W-:Y:S02]  /*5560*/  IADD3 R2, PT, PT, -R5, RZ, RZ ;  /* 0x000000ff05027210 */ /* 0x000fe40007ffe1ff */
[----:B------:R-:W-:Y:S01]  /*5570*/  @!P0 IADD3 R8, PT, PT, R15, -R0, RZ ;  /* 0x800000000f088210 */ /* 0x000fe20007ffe0ff */
[----:B------:R-:W-:Y:S02]  /*5580*/  @!P0 IMAD R0, R7, R6, R0 ;  /* 0x0000000607008224 */ /* 0x000fe400078e0200 */
[----:B------:R-:W-:Y:S02]  /*5590*/  IMAD R43, R38, R2, R43 ;  /* 0x00000002262b7224 */ /* 0x000fe400078e022b */
[----:B------:R-:W-:Y:S02]  /*55a0*/  @!P0 IMAD R5, R8, R40, R3 ;  /* 0x0000002808058224 */ /* 0x000fe400078e0203 */
[----:B------:R-:W-:Y:S04]  /*55b0*/  @!P0 IMAD.MOV.U32 R3, RZ, RZ, R0 ;  /* 0x000000ffff038224 */ /* 0x000fe800078e0000 */
[----:B------:R-:W-:Y:S02]  /*55c0*/  IMAD R45, R3, R42, R45 ;  /* 0x0000002a032d7224 */ /* 0x000fe400078e022d */
[----:B------:R-:W-:Y:S07]  /*55d0*/  IMAD R43, R5, R38, R43 ;  /* 0x00000026052b7224 */ /* 0x000fee00078e022b */
.L_x_94:
[----:B-1----:R-:W-:Y:S01]  /*55e0*/  @!P1 ISETP.NE.AND P0, PT, R10, 0x1, PT ;  /* 0x000000010a00980c */ /* 0x002fe20003f05270 */
[----:B------:R-:W-:Y:S01]  /*55f0*/  @!P1 IMAD.HI.U32 R0, R45, R12, RZ ;  /* 0x0000000c2d009227 */ /* 0x000fe200078e00ff */
[----:B------:R-:W-:Y:S01]  /*5600*/  @!P1 ISETP.NE.AND P2, PT, R9, 0x1, PT ;  /* 0x000000010900980c */ /* 0x000fe20003f45270 */
[----:B------:R-:W-:Y:S01]  /*5610*/  ULOP3.LUT UP0, URZ, UR48, 0x1b0, URZ, 0xc0, !UPT ;  /* 0x000001b030ff7892 */ /* 0x000fe2000f80c0ff */
[----:B------:R-:W-:Y:S01]  /*5620*/  R2UR UR42, R21 ;  /* 0x00000000152a72ca */ /* 0x000fe200000e0000 */
[----:B------:R-:W-:Y:S01]  /*5630*/  @!P1 IMAD.HI.U32 R3, R43, R11, RZ ;  /* 0x0000000b2b039227 */ /* 0x000fe200078e00ff */
[----:B------:R-:W-:Y:S02]  /*5640*/  @!P1 SHF.R.U32.HI R0, RZ, R13, R0 ;  /* 0x0000000dff009219 */ /* 0x000fe40000011600 */
[----:B------:R-:W-:Y:S01]  /*5650*/  R2UR UR41, R20 ;  /* 0x00000000142972ca */ /* 0x000fe200000e0000 */
[----:B------:R-:W-:Y:S01]  /*5660*/  VIADD R107, R107, 0x1 ;  /* 0x000000016b6b7836 */ /* 0x000fe20000000000 */
[----:B------:R-:W-:Y:S02]  /*5670*/  @!P1 SHF.R.U32.HI R2, RZ, R14, R3 ;  /* 0x0000000eff029219 */ /* 0x000fe40000011603 */
[----:B------:R-:W-:Y:S02]  /*5680*/  @!P1 SEL R3, R45, R0, !P2 ;  /* 0x000000002d039207 */ /* 0x000fe40005000000 */
[----:B------:R-:W-:Y:S02]  /*5690*/  @!P1 SEL R2, R43, R2, !P0 ;  /* 0x000000022b029207 */ /* 0x000fe40004000000 */
[----:B------:R-:W-:Y:S01]  /*56a0*/  @P4 SHF.R.U32.HI R98, RZ, 0x10, R17 ;  /* 0x00000010ff624819 */ /* 0x000fe20000011611 */
[----:B------:R-:W-:Y:S02]  /*56b0*/  USHF.L.U32 UR42, UR42, 0x6, URZ ;  /* 0x000000062a2a7899 */ /* 0x000fe400080006ff */
[----:B------:R-:W-:Y:S02]  /*56c0*/  @!P1 IMAD.IADD R0, R2, 0x1, -R3 ;  /* 0x0000000102009824 */ /* 0x000fe400078e0a03 */
[----:B------:R-:W-:Y:S01]  /*56d0*/  @!P1 IMAD.IADD R2, R3, 0x1, -R2 ;  /* 0x0000000103029824 */ /* 0x000fe200078e0a02 */
[----:B------:R-:W-:Y:S01]  /*56e0*/  USHF.L.U32 UR41, UR41, 0x7, URZ ;  /* 0x0000000729297899 */ /* 0x000fe200080006ff */
[----:B------:R-:W-:Y:S02]  /*56f0*/  @!P1 IMAD R45, R0, R9, R45 ;  /* 0x00000009002d9224 */ /* 0x000fe400078e022d */
[----:B------:R-:W-:Y:S01]  /*5700*/  @!P1 IMAD R43, R2, R10, R43 ;  /* 0x0000000a022b9224 */ /* 0x000fe200078e022b */
[----:B------:R-:W-:Y:S08]  /*5710*/  BRA.U !UP0, `(.L_x_95) ;  /* 0x0000000108407547 */ /* 0x000ff0000b800000 */
[----:B------:R-:W1:Y:S01]  /*5720*/  LDCU.64 UR8, c[0x4][0x80] ;  /* 0x01001000ff0877ac */ /* 0x000e620008000a00 */
[----:B------:R-:W-:Y:S01]  /*5730*/  MOV R3, 0x0 ;  /* 0x0000000000037802 */ /* 0x000fe20000000f00 */
[----:B------:R-:W-:Y:S02]  /*5740*/  HFMA2 R12, -RZ, RZ, 0, 5.9604644775390625e-08 ;  /* 0x00000001ff0c7431 */ /* 0x000fe400000001ff */
[----:B------:R-:W-:Y:S02]  /*5750*/  IMAD.MOV.U32 R8, RZ, RZ, 0x70 ;  /* 0x00000070ff087424 */ /* 0x000fe400078e00ff */
[----:B------:R-:W-:Y:S01]  /*5760*/  IMAD.MOV.U32 R13, RZ, RZ, RZ ;  /* 0x000000ffff0d7224 */ /* 0x000fe200078e00ff */
[----:B------:R-:W2:Y:S01]  /*5770*/  LDCU.64 UR6, c[0x4][0x88] ;  /* 0x01001100ff0677ac */ /* 0x000ea20008000a00 */
[----:B------:R-:W3:Y:S01]  /*5780*/  LDC.64 R2, c[0x4][R3] ;  /* 0x0100000003027b82 */ /* 0x000ee20000000a00 */
[----:B------:R-:W4:Y:S01]  /*5790*/  LDCU.64 UR4, c[0x4][0x8] ;  /* 0x01000100ff0477ac */ /* 0x000f220008000a00 */
[----:B-1----:R-:W-:Y:S01]  /*57a0*/  MOV R5, UR9 ;  /* 0x0000000900057c02 */ /* 0x002fe20008000f00 */
[----:B------:R-:W-:Y:S01]  /*57b0*/  IMAD.U32 R4, RZ, RZ, UR8 ;  /* 0x00000008ff047e24 */ /* 0x000fe2000f8e00ff */
[----:B--2---:R-:W-:Y:S01]  /*57c0*/  MOV R7, UR7 ;  /* 0x0000000700077c02 */ /* 0x004fe20008000f00 */
[----:B------:R-:W-:Y:S01]  /*57d0*/  IMAD.U32 R6, RZ, RZ, UR6 ;  /* 0x00000006ff067e24 */ /* 0x000fe2000f8e00ff */
[----:B----4-:R-:W-:Y:S01]  /*57e0*/  MOV R11, UR5 ;  /* 0x00000005000b7c02 */ /* 0x010fe20008000f00 */
[----:B------:R-:W-:Y:S02]  /*57f0*/  IMAD.U32 R10, RZ, RZ, UR4 ;  /* 0x00000004ff0a7e24 */ /* 0x000fe4000f8e00ff */
[----:B------:R-:W-:Y:S07]  /*5800*/  LEPC R20, `(.L_x_95) ;  /* 0x000000001014794e */ /* 0x000fee0000000000 */
[----:B---3-5:R-:W-:Y:S05]  /*5810*/  CALL.ABS.NOINC R2 ;  /* 0x0000000002007343 */ /* 0x028fea0003c00000 */
.L_x_95:
[----:B------:R-:W-:Y:S01]  /*5820*/  LOP3.LUT P0, RZ, R104, 0x1b0, RZ, 0xc0, !PT ;  /* 0x000001b068ff7812 */ /* 0x000fe2000780c0ff */
[----:B------:R-:W-:Y:S11]  /*5830*/  BSSY.RECONVERGENT B6, `(.L_x_96) ;  /* 0x0000013000067945 */ /* 0x000ff60003800200 */
[----:B------:R-:W-:Y:S01]  /*5840*/  @!UPT UIADD3 URZ, UPT, UPT, URZ, URZ, URZ ;  /* 0x000000fffffff290 */ /* 0x000fe2000fffe0ff */
[----:B------:R-:W-:Y:S05]  /*5850*/  @!P0 BRA `(.L_x_97) ;  /* 0x0000000000408947 */ /* 0x000fea0003800000 */
        /* <DEDUP_REMOVED lines=16> */
.L_x_97:
[----:B------:R-:W-:Y:S05]  /*5960*/  BSYNC.RECONVERGENT B6 ;  /* 0x0000000000067941 */ /* 0x000fea0003800200 */
.L_x_96:
[----:B------:R-:W-:Y:S01]  /*5970*/  ISETP.NE.U32.AND P4, PT, R86, RZ, PT ;  /* 0x000000ff5600720c */ /* 0x000fe20003f85070 */
[----:B------:R-:W-:Y:S01]  /*5980*/  UISETP.NE.AND UP2, UPT, UR50, URZ, UPT ;  /* 0x000000ff3200728c */ /* 0x000fe2000bf45270 */
[----:B------:R-:W-:Y:S01]  /*5990*/  ISETP.NE.U32.AND P2, PT, RZ, UR38, PT ;  /* 0x00000026ff007c0c */ /* 0x000fe2000bf45070 */
[----:B------:R-:W-:Y:S01]  /*59a0*/  UISETP.NE.U32.AND UP1, UPT, UR44, URZ, UPT ;  /* 0x000000ff2c00728c */ /* 0x000fe2000bf25070 */
[----:B------:R-:W-:Y:S01]  /*59b0*/  ISETP.NE.AND.EX P4, PT, R87, RZ, PT, P4 ;  /* 0x000000ff5700720c */ /* 0x000fe20003f85340 */
[----:B------:R-:W-:Y:S01]  /*59c0*/  UPLOP3.LUT UP0, UPT, UPT, UPT, UPT, 0x40, 0x4 ;  /* 0x000000000004789c */ /* 0x000fe20003f0e870 */
[----:B------:R-:W-:Y:S01]  /*59d0*/  ISETP.NE.AND.EX P2, PT, RZ, UR39, PT, P2 ;  /* 0x00000027ff007c0c */ /* 0x000fe2000bf45320 */
[----:B------:R-:W-:Y:S01]  /*59e0*/  UISETP.NE.AND.EX UP1, UPT, UR45, URZ, UPT, UP1 ;  /* 0x000000ff2d00728c */ /* 0x000fe2000bf25310 */
[----:B------:R-:W-:Y:S04]  /*59f0*/  PLOP3.LUT P1, PT, PT, PT, UP2, 0x80, 0x8 ;  /* 0x000000000008781c */ /* 0x000fe80003f2f028 */
[----:B------:R-:W-:Y:S06]  /*5a00*/  @UP2 UPLOP3.LUT UP0, UPT, UPT, UPT, UP1, 0x80, 0x8 ;  /* 0x000000000008289c */ /* 0x000fec0003f0f010 */
[----:B------:R-:W-:Y:S01]  /*5a10*/  PLOP3.LUT P0, PT, PT, PT, UP0, 0x80, 0x8 ;  /* 0x000000000008781c */ /* 0x000fe20003f0f008 */
[----:B------:R-:W-:Y:S01]  /*5a20*/  @!UPT UIADD3 URZ, UPT, UPT, URZ, URZ, URZ ;  /* 0x000000fffffff290 */ /* 0x000fe2000fffe0ff */
[----:B------:R-:W-:Y:S11]  /*5a30*/  BRA.U !UP1, `(.L_x_98) ;  /* 0x0000000109387547 */ /* 0x000ff6000b800000 */
[----:B------:R-:W-:Y:S01]  /*5a40*/  UISETP.NE.U32.AND UP0, UPT, UR38, URZ, UPT ;  /* 0x000000ff2600728c */ /* 0x000fe2000bf05070 */
[----:B------:R-:W-:Y:S02]  /*5a50*/  HFMA2 R0, -RZ, RZ, 0, 5.9604644775390625e-08 ;  /* 0x00000001ff007431 */ /* 0x000fe400000001ff */
[----:B------:R-:W-:Y:S01]  /*5a60*/  IMAD.MOV.U32 R91, RZ, RZ, 0x1 ;  /* 0x00000001ff5b7424 */ /* 0x000fe200078e00ff */
[----:B------:R-:W-:Y:S06]  /*5a70*/  UISETP.NE.AND.EX UP0, UPT, UR39, URZ, UPT, UP0 ;  /* 0x000000ff2700728c */ /* 0x000fec000bf05300 */
[----:B------:R-:W-:Y:S05]  /*5a80*/  PLOP3.LUT P3, PT, PT, PT, UP0, 0x80, 0x8 ;  /* 0x000000000008781c */ /* 0x000fea0003f6f008 */
[----:B------:R-:W1:Y:S01]  /*5a90*/  @UP0 LDCU.64 UR6, c[0x0][0x888] ;  /* 0x00011100ff0607ac */ /* 0x000e620008000a00 */
[----:B------:R-:W-:Y:S07]  /*5aa0*/  @UP0 UIMAD UR4, UR36, UR44, URZ ;  /* 0x0000002c240402a4 */ /* 0x000fee000f8e02ff */
[----:B------:R-:W-:Y:S01]  /*5ab0*/  @!P3 PRMT R91, R0, 0x7610, R91 ;  /* 0x00007610005bb816 */ /* 0x000fe2000000005b */
[----:B-1----:R-:W-:Y:S03]  /*5ac0*/  @UP0 UIMAD.WIDE UR6, UR4, 0x4, UR6 ;  /* 0x00000004040608a5 */ /* 0x002fe6000f8e0206 */
[----:B------:R-:W1:Y:S03]  /*5ad0*/  @!UP0 LDCU UR4, c[0x0][0x880] ;  /* 0x00011000ff0487ac */ /* 0x000e660008000800 */
[----:B------:R-:W-:Y:S01]  /*5ae0*/  IMAD.U32 R2, RZ, RZ, UR6 ;  /* 0x00000006ff027e24 */ /* 0x000fe2000f8e00ff */
[----:B------:R-:W-:Y:S05]  /*5af0*/  MOV R3, UR7 ;  /* 0x0000000700037c02 */ /* 0x000fea0008000f00 */
[----:B-----5:R2:W5:Y:S02]  /*5b00*/  @P3 LDG.E R50, desc[UR46][R2.64] ;  /* 0x0000002e02323981 */ /* 0x020564000c1e1900 */
[----:B-12---:R-:W-:Y:S02]  /*5b10*/  @!P3 IMAD.U32 R50, RZ, RZ, UR4 ;  /* 0x00000004ff32be24 */ /* 0x006fe4000f8e00ff */
.L_x_98:
[----:B------:R-:W-:Y:S05]  /*5b20*/  @!P4 BRA `(.L_x_99) ;  /* 0x000000000020c947 */ /* 0x000fea0003800000 */
[----:B------:R-:W-:Y:S04]  /*5b30*/  ISETP.NE.U32.AND P3, PT, R84, RZ, PT ;  /* 0x000000ff5400720c */ /* 0x000fe80003f65070 */
[----:B------:R-:W-:Y:S11]  /*5b40*/  ISETP.NE.AND.EX P3, PT, R85, RZ, PT, P3 ;  /* 0x000000ff5500720c */ /* 0x000ff60003f65330 */
[----:B------:R-:W-:Y:S02]  /*5b50*/  @!UPT UIADD3 URZ, UPT, UPT, URZ, URZ, URZ ;  /* 0x000000fffffff290 */ /* 0x000fe4000fffe0ff */
[----:B------:R-:W1:Y:S01]  /*5b60*/  @P3 LDC.64 R2, c[0x0][0x8a8] ;  /* 0x00022a00ff023b82 */ /* 0x000e620000000a00 */
[----:B------:R-:W-:Y:S04]  /*5b70*/  @P3 IMAD R0, R86, UR36, RZ ;  /* 0x0000002456003c24 */ /* 0x000fe8000f8e02ff */
[----:B-1----:R-:W-:Y:S05]  /*5b80*/  @P3 IMAD.WIDE R2, R0, 0x4, R2 ;  /* 0x0000000400023825 */ /* 0x002fea00078e0202 */
[----:B-----5:R1:W5:Y:S02]  /*5b90*/  @P3 LDG.E R47, desc[UR46][R2.64] ;  /* 0x0000002e022f3981 */ /* 0x020364000c1e1900 */
[----:B-1----:R-:W2:Y:S02]  /*5ba0*/  @!P3 LDC R47, c[0x0][0x8a0] ;  /* 0x00022800ff2fbb82 */ /* 0x002ea40000000800 */
.L_x_99:
[----:B-----5:R-:W-:Y:S01]  /*5bb0*/  ISETP.NE.AND P4, PT, R50, RZ, PT ;  /* 0x000000ff3200720c */ /* 0x020fe20003f85270 */
[----:B------:R-:W-:Y:S01]  /*5bc0*/  BSSY B1, `(.L_x_100) ;  /* 0x0000042000017945 */ /* 0x000fe20003800000 */
[----:B------:R-:W-:Y:S01]  /*5bd0*/  SEL R9, RZ, 0xffffffff, P2 ;  /* 0xffffffffff097807 */ /* 0x000fe20001000000 */
[----:B------:R-:W-:Y:S01]  /*5be0*/  IMAD.MOV.U32 R55, RZ, RZ, 0x1 ;  /* 0x00000001ff377424 */ /* 0x000fe200078e00ff */
[----:B------:R-:W-:Y:S02]  /*5bf0*/  LOP3.LUT P3, RZ, R91, 0xff, RZ, 0xc0, !PT ;  /* 0x000000ff5bff7812 */ /* 0x000fe4000786c0ff */
[----:B------:R-:W-:Y:S02]  /*5c00*/  CS2R R62, SRZ ;  /* 0x00000000003e7805 */ /* 0x000fe4000001ff00 */
[----:B------:R-:W-:Y:S02]  /*5c10*/  @P1 SEL R2, RZ, 0xffffffff, P4 ;  /* 0xffffffffff021807 */ /* 0x000fe40002000000 */
[----:B------:R-:W-:Y:S02]  /*5c20*/  CS2R R60, SRZ ;  /* 0x00000000003c7805 */ /* 0x000fe4000001ff00 */
[----:B------:R-:W-:Y:S02]  /*5c30*/  LEA R0, R100, UR49, 0x3 ;  /* 0x0000003164007c11 */ /* 0x000fe4000f8e18ff */
[----:B------:R-:W-:Y:S02]  /*5c40*/  CS2R R58, SRZ ;  /* 0x00000000003a7805 */ /* 0x000fe4000001ff00 */
[----:B------:R-:W-:Y:S02]  /*5c50*/  @P0 SEL R2, R9, R2, !P3 ;  /* 0x0000000209020207 */ /* 0x000fe40005800000 */
[----:B------:R-:W-:Y:S02]  /*5c60*/  CS2R R56, SRZ ;  /* 0x0000000000387805 */ /* 0x000fe4000001ff00 */
[----:B------:R-:W-:Y:S02]  /*5c70*/  LEA R108, R44, UR49, 0x3 ;  /* 0x000000312c6c7c11 */ /* 0x000fe4000f8e18ff */
[----:B------:R-:W-:Y:S02]  /*5c80*/  @P1 LOP3.LUT R2, R2, 0x1, RZ, 0xc0, !PT ;  /* 0x0000000102021812 */ /* 0x000fe400078ec0ff */
[----:B------:R-:W-:Y:S02]  /*5c90*/  SHF.L.U32 R7, R102, 0x1f, RZ ;  /* 0x0000001f66077819 */ /* 0x000fe400000006ff */
[----:B------:R-:W-:Y:S02]  /*5ca0*/  ISETP.NE.U32.OR P6, PT, R2, 0x1, !P1 ;  /* 0x000000010200780c */ /* 0x000fe40004fc5470 */
[----:B------:R-:W-:Y:S02]  /*5cb0*/  PLOP3.LUT P2, PT, PT, PT, UP1, 0x80, 0x8 ;  /* 0x000000000008781c */ /* 0x000fe40003f4f018 */
[C---:B------:R-:W-:Y:S02]  /*5cc0*/  LEA.HI R5, R44.reuse, R44, RZ, 0x1 ;  /* 0x0000002c2c057211 */ /* 0x040fe400078f08ff */
[----:B------:R-:W-:Y:S02]  /*5cd0*/  SEL R2, RZ, 0xffffffff, P4 ;  /* 0xffffffffff027807 */ /* 0x000fe40002000000 */
[----:B------:R-:W-:Y:S01]  /*5ce0*/  P2R R64, PR, RZ, 0x40 ;  /* 0x00000040ff407803 */ /* 0x000fe20000000000 */
[C---:B------:R-:W-:Y:S01]  /*5cf0*/  IMAD.SHL.U32 R3, R5.reuse, 0x40, RZ ;  /* 0x0000004005037824 */ /* 0x040fe200078e00ff */
[----:B------:R-:W-:Y:S03]  /*5d00*/  LOP3.LUT R5, R5, 0xffe, RZ, 0xc0, !PT ;  /* 0x00000ffe05057812 */ /* 0x000fe600078ec0ff */
[----:B------:R-:W-:Y:S02]  /*5d10*/  @P6 SHF.L.U32 R11, R99, 0x1f, RZ ;  /* 0x0000001f630b6819 */ /* 0x000fe400000006ff */
[----:B------:R-:W-:Y:S01]  /*5d20*/  @P2 SEL R2, R9, R2, !P3 ;  /* 0x0000000209022207 */ /* 0x000fe20005800000 */
[----:B------:R-:W-:Y:S01]  /*5d30*/  IMAD.IADD R48, R44, 0x1, -R5 ;  /* 0x000000012c307824 */ /* 0x000fe200078e0a05 */
[----:B------:R-:W1:Y:S01]  /*5d40*/  @P6 SYNCS.PHASECHK.TRANS64.TRYWAIT P1, [R0+URZ+0x110], R11 ;  /* 0x0001100b000065a7 */ /* 0x000e6200080211ff */
[----:B------:R-:W-:Y:S02]  /*5d50*/  LOP3.LUT R3, R3, 0xffffff80, RZ, 0xc0, !PT ;  /* 0xffffff8003037812 */ /* 0x000fe400078ec0ff */
[----:B------:R-:W-:Y:S03]  /*5d60*/  LOP3.LUT R2, R2, 0x1, RZ, 0xc0, !PT ;  /* 0x0000000102027812 */ /* 0x000fe600078ec0ff */
[----:B------:R-:W-:Y:S01]  /*5d70*/  IMAD.IADD R3, R46, 0x1, R3 ;  /* 0x000000012e037824 */ /* 0x000fe200078e0203 */
[----:B------:R-:W-:Y:S03]  /*5d80*/  ISETP.NE.U32.AND P5, PT, R2, 0x1, PT ;  /* 0x000000010200780c */ /* 0x000fe60003fa5070 */
[----:B------:R-:W-:Y:S01]  /*5d90*/  IMAD R48, R48, 0x100000, R3 ;  /* 0x0010000030307824 */ /* 0x000fe200078e0203 */
[----:B------:R-:W-:Y:S01]  /*5da0*/  P2R R72, PR, RZ, 0x20 ;  /* 0x00000020ff487803 */ /* 0x000fe20000000000 */
[----:B------:R3:W4:Y:S01]  /*5db0*/  SYNCS.PHASECHK.TRANS64.TRYWAIT P0, [R108+URZ+0x160], R7 ;  /* 0x000160076c0075a7 */ /* 0x00072200080011ff */
[----:B-1----:R-:W-:Y:S01]  /*5dc0*/  @P6 SEL R55, RZ, 0x1, !P1 ;  /* 0x00000001ff376807 */ /* 0x002fe20004800000 */
[----:B---3--:R-:W-:Y:S06]  /*5dd0*/  @!P6 BRA `(.L_x_101) ;  /* 0x000000000080e947 */ /* 0x008fec0003800000 */
[----:B------:R-:W-:Y:S01]  /*5de0*/  @P5 IMAD R4, R100, 0x1000, R95 ;  /* 0x0000100064045824 */ /* 0x000fe200078e025f */
[----:B------:R-:W-:Y:S01]  /*5df0*/  ISETP.NE.AND P1, PT, R55, RZ, PT ;  /* 0x000000ff3700720c */ /* 0x000fe20003f25270 */
[----:B------:R-:W-:Y:S01]  /*5e00*/  BSSY B0, `(.L_x_102) ;  /* 0x000000b000007945 */ /* 0x000fe20003800000 */
[----:B------:R-:W-:Y:S01]  /*5e10*/  CS2R R58, SRZ ;  /* 0x00000000003a7805 */ /* 0x000fe2000001ff00 */
[----:B------:R-:W-:Y:S01]  /*5e20*/  @P5 VIADD R2, R4, UR49 ;  /* 0x0000003104025c36 */ /* 0x000fe20008000000 */
[----:B------:R-:W-:Y:S02]  /*5e30*/  CS2R R56, SRZ ;  /* 0x0000000000387805 */ /* 0x000fe4000001ff00 */
[----:B------:R-:W-:Y:S02]  /*5e40*/  CS2R R62, SRZ ;  /* 0x00000000003e7805 */ /* 0x000fe4000001ff00 */
[----:B------:R-:W-:Y:S01]  /*5e50*/  CS2R R60, SRZ ;  /* 0x00000000003c7805 */ /* 0x000fe2000001ff00 */
[----:B------:R-:W-:Y:S04]  /*5e60*/  @P5 IMAD R2, R103, -0x10, R2 ;  /* 0xfffffff067025824 */ /* 0x000fe800078e0202 */
[----:B------:R-:W-:Y:S05]  /*5e70*/  @P1 BRA `(.L_x_103) ;  /* 0x00000000000c1947 */ /* 0x000fea0003800000 */
[----:B------:R-:W-:Y:S04]  /*5e80*/  SHF.L.U32 R3, R99, 0x1f, RZ ;  /* 0x0000001f63037819 */ /* 0x000fe800000006ff */
[----:B------:R-:W1:Y:S02]  /*5e90*/  SYNCS.PHASECHK.TRANS64.TRYWAIT P1, [R0+URZ+0x110], R3 ;  /* 0x00011003000075a7 */ /* 0x000e6400080211ff */
[----:B-1----:R-:W-:Y:S05]  /*5ea0*/  @!P1 BRA `(.L_x_104) ;  /* 0x0000002800489947 */ /* 0x002fea0003800000 */
.L_x_103:
[----:B------:R-:W-:Y:S05]  /*5eb0*/  BSYNC B0 ;  /* 0x0000000000007941 */ /* 0x000fea0003800000 */
.L_x_102:
[----:B------:R-:W-:Y:S01]  /*5ec0*/  ISETP.NE.AND P1, PT, R72, RZ, PT ;  /* 0x000000ff4800720c */ /* 0x000fe20003f25270 */
[----:B-1----:R-:W-:Y:S02]  /*5ed0*/  VIADD R3, R0, 0x120 ;  /* 0x0000012000037836 */ /* 0x002fe40000000000 */
[----:B------:R-:W-:Y:S02]  /*5ee0*/  IMAD.U32 R0, RZ, RZ, UR37 ;  /* 0x00000025ff007e24 */ /* 0x000fe4000f8e00ff */
[----:B------:R-:W-:Y:S03]  /*5ef0*/  VIADD R100, R100, 0x1 ;  /* 0x0000000164647836 */ /* 0x000fe60000000000 */
[----:B------:R-:W-:Y:S05]  /*5f00*/  PRMT R0, R0, 0x654, R3 ;  /* 0x0000065400007816 */ /* 0x000fea0000000003 */
[----:B------:R1:W3:Y:S04]  /*5f10*/  @P1 LDS.128 R56, [R4+UR49+0x200] ;  /* 0x0002003104381984 */ /* 0x0002e80008000c00 */
[----:B------:R1:W1:Y:S01]  /*5f20*/  @P1 LDS.128 R60, [R2+0x210] ;  /* 0x00021000023c1984 */ /* 0x0002620000000c00 */
[C---:B------:R-:W-:Y:S01]  /*5f30*/  ISETP.NE.AND P1, PT, R100.reuse, 0x2, PT ;  /* 0x000000026400780c */ /* 0x040fe20003f25270 */
[----:B------:R-:W-:Y:S01]  /*5f40*/  @!PT LDS RZ, [RZ] ;  /* 0x00000000fffff984 */ /* 0x000fe20000000800 */
[----:B------:R-:W-:Y:S01]  /*5f50*/  @!PT LDS RZ, [RZ] ;  /* 0x00000000fffff984 */ /* 0x000fe20000000800 */
[----:B------:R-:W-:Y:S01]  /*5f60*/  @!PT LDS RZ, [RZ] ;  /* 0x00000000fffff984 */ /* 0x000fe20000000800 */
[----:B------:R-:W-:Y:S01]  /*5f70*/  @!PT LDS RZ, [RZ] ;  /* 0x00000000fffff984 */ /* 0x000fe20000000800 */
[----:B------:R5:W-:Y:S06]  /*5f80*/  MEMBAR.ALL.CTA ;  /* 0x0000000000007992 */ /* 0x000bec0000008000 */
[----:B-----5:R-:W5:Y:S01]  /*5f90*/  FENCE.VIEW.ASYNC.S ;  /* 0x00000000000073c6 */ /* 0x020f620000000000 */
[----:B------:R-:W-:Y:S01]  /*5fa0*/  SEL R100, R100, RZ, P1 ;  /* 0x000000ff64647207 */ /* 0x000fe20000800000 */
[----:B-----5:R5:W-:Y:S02]  /*5fb0*/  SYNCS.ARRIVE.TRANS64.RED.A1T0 RZ, [R0+URZ], RZ ;  /* 0x000000ff00ff79a7 */ /* 0x020be400081004ff */
[----:B-----5:R-:W-:Y:S04]  /*5fc0*/  SEL R0, RZ, 0x1, P1 ;  /* 0x00000001ff007807 */ /* 0x020fe80000800000 */
[----:B---3--:R-:W-:Y:S02]  /*5fd0*/  LOP3.LUT R99, R99, R0, RZ, 0x3c, !PT ;  /* 0x0000000063637212 */ /* 0x008fe400078e3cff */
.L_x_101:
[----:B------:R-:W-:Y:S05]  /*5fe0*/  BSYNC B1 ;  /* 0x0000000000017941 */ /* 0x000fea0003800000 */
.L_x_100:
[----:B------:R-:W-:Y:S04]  /*5ff0*/  SHF.R.U32.HI R3, RZ, 0x15, R48 ;  /* 0x00000015ff037819 */ /* 0x000fe80000011630 */
[----:B------:R-:W-:Y:S01]  /*6000*/  LOP3.LUT P1, RZ, R3, 0x3, R96, 0x48, !PT ;  /* 0x0000000303ff7812 */ /* 0x000fe20007824860 */
[----:B------:R-:W-:Y:S01]  /*6010*/  @!UPT UIADD3 URZ, UPT, UPT, URZ, URZ, URZ ;  /* 0x000000fffffff290 */ /* 0x000fe2000fffe0ff */
[----:B----4-:R-:W-:Y:S11]  /*6020*/  @P0 BRA `(.L_x_105) ;  /* 0x0000000000080947 */ /* 0x010ff60003800000 */
[----:B------:R-:W3:Y:S02]  /*6030*/  SYNCS.PHASECHK.TRANS64.TRYWAIT P0, [R108+URZ+0x160], R7 ;  /* 0x000160076c0075a7 */ /* 0x000ee400080011ff */
[----:B---3--:R-:W-:Y:S05]  /*6040*/  @!P0 BRA `(.L_x_106) ;  /* 0x0000002400f48947 */ /* 0x008fea0003800000 */
.L_x_105:
[----:B------:R-:W-:Y:S05]  /*6050*/  @!P1 BRA `(.L_x_107) ;  /* 0x0000000000409947 */ /* 0x000fea0003800000 */
[----:B------:R-:W4:Y:S01]  /*6060*/  LDCU.64 UR8, c[0x4][0x70] ;  /* 0x01000e00ff0877ac */ /* 0x000f220008000a00 */
[----:B------:R-:W-:Y:S01]  /*6070*/  MOV R3, 0x0 ;  /* 0x0000000000037802 */ /* 0x000fe20000000f00 */
[----:B------:R-:W-:Y:S02]  /*6080*/  HFMA2 R12, -RZ, RZ, 0, 5.9604644775390625e-08 ;  /* 0x00000001ff0c7431 */ /* 0x000fe400000001ff */
[----:B------:R-:W-:Y:S02]  /*6090*/  IMAD.MOV.U32 R8, RZ, RZ, 0x192 ;  /* 0x00000192ff087424 */ /* 0x000fe400078e00ff */
[----:B------:R-:W-:Y:S01]  /*60a0*/  IMAD.MOV.U32 R13, RZ, RZ, RZ ;  /* 0x000000ffff0d7224 */ /* 0x000fe200078e00ff */
[----:B------:R-:W3:Y:S01]  /*60b0*/  LDCU.64 UR6, c[0x4][0x78] ;  /* 0x01000f00ff0677ac */ /* 0x000ee20008000a00 */
[----:B-1----:R-:W1:Y:S01]  /*60c0*/  LDC.64 R2, c[0x4][R3] ;  /* 0x0100000003027b82 */ /* 0x002e620000000a00 */
[----:B------:R-:W5:Y:S01]  /*60d0*/  LDCU.64 UR4, c[0x4][0x10] ;  /* 0x01000200ff0477ac */ /* 0x000f620008000a00 */
[----:B----4-:R-:W-:Y:S01]  /*60e0*/  MOV R5, UR9 ;  /* 0x0000000900057c02 */ /* 0x010fe20008000f00 */
[----:B------:R-:W-:Y:S01]  /*60f0*/  IMAD.U32 R4, RZ, RZ, UR8 ;  /* 0x00000008ff047e24 */ /* 0x000fe2000f8e00ff */
[----:B---3--:R-:W-:Y:S01]  /*6100*/  MOV R7, UR7 ;  /* 0x0000000700077c02 */ /* 0x008fe20008000f00 */
[----:B------:R-:W-:Y:S01]  /*6110*/  IMAD.U32 R6, RZ, RZ, UR6 ;  /* 0x00000006ff067e24 */ /* 0x000fe2000f8e00ff */
[----:B-----5:R-:W-:Y:S01]  /*6120*/  MOV R11, UR5 ;  /* 0x00000005000b7c02 */ /* 0x020fe20008000f00 */
[----:B------:R-:W-:Y:S02]  /*6130*/  IMAD.U32 R10, RZ, RZ, UR4 ;  /* 0x00000004ff0a7e24 */ /* 0x000fe4000f8e00ff */
[----:B------:R-:W-:Y:S07]  /*6140*/  LEPC R20, `(.L_x_107) ;  /* 0x000000001014794e */ /* 0x000fee0000000000 */
[----:B-12---:R-:W-:Y:S05]  /*6150*/  CALL.ABS.NOINC R2 ;  /* 0x0000000002007343 */ /* 0x006fea0003c00000 */
.L_x_107:
[----:B------:R-:W-:Y:S05]  /*6160*/  WARPSYNC.ALL ;  /* 0x0000000000007948 */ /* 0x000fea0003800000 */
[----:B------:R-:W-:Y:S01]  /*6170*/  R2UR UR4, R48 ;  /* 0x00000000300472ca */ /* 0x000fe200000e0000 */
[----:B------:R-:W-:Y:S01]  /*6180*/  BSSY.RECONVERGENT B0, `(.L_x_108) ;  /* 0x00000a0000007945 */ /* 0x000fe20003800200 */
[C---:B------:R-:W-:Y:S02]  /*6190*/  SHF.L.U32 R51, R56.reuse, 0x10, RZ ;  /* 0x0000001038337819 */ /* 0x040fe400000006ff */
[C---:B------:R-:W-:Y:S02]  /*61a0*/  PRMT R49, R56.reuse, 0x8880, RZ ;  /* 0x0000888038317816 */ /* 0x040fe400000000ff */
[----:B------:R-:W-:Y:S02]  /*61b0*/  SHF.R.S32.HI R51, RZ, 0x18, R51 ;  /* 0x00000018ff337819 */ /* 0x000fe40000011433 */
[----:B------:R-:W-:Y:S02]  /*61c0*/  SHF.L.U32 R52, R56, 0x8, RZ ;  /* 0x0000000838347819 */ /* 0x000fe400000006ff */
[C---:B------:R-:W-:Y:S02]  /*61d0*/  PRMT R54, R58.reuse, 0x8880, RZ ;  /* 0x000088803a367816 */ /* 0x040fe400000000ff */
[----:B------:R-:W-:Y:S01]  /*61e0*/  SHF.L.U32 R53, R58, 0x8, RZ ;  /* 0x000000083a357819 */ /* 0x000fe200000006ff */
[----:B-1-3--:R-:W-:Y:S01]  /*61f0*/  LDTM.16dp32bit_t0_t15.x32 R4, tmem[UR4] ;  /* 0x00000004000479ee */ /* 0x00afe20008a80000 */
[----:B------:R-:W2:Y:S01]  /*6200*/  LDTM.16dp32bit_t16_t31.x32 R4, tmem[UR4+0x20] ;  /* 0x00002004000479ee */ /* 0x000ea20008aa0000 */
[----:B------:R-:W-:Y:S02]  /*6210*/  ISETP.NE.AND P6, PT, R64, RZ, PT ;  /* 0x000000ff4000720c */ /* 0x000fe40003fc5270 */
[----:B------:R-:W-:Y:S02]  /*6220*/  IADD3 R74, PT, PT, R95, UR49, RZ ;  /* 0x000000315f4a7c10 */ /* 0x000fe4000fffe0ff */
[----:B------:R-:W-:Y:S02]  /*6230*/  SHF.L.U32 R73, R97, 0x4, RZ ;  /* 0x0000000461497819 */ /* 0x000fe400000006ff */
[----:B------:R-:W-:Y:S02]  /*6240*/  SHF.R.S32.HI R53, RZ, 0x18, R53 ;  /* 0x00000018ff357819 */ /* 0x000fe40000011435 */
[----:B------:R-:W-:Y:S02]  /*6250*/  IADD3 R112, PT, PT, R74, R73, RZ ;  /* 0x000000494a707210 */ /* 0x000fe40007ffe0ff */
[----:B------:R-:W-:Y:S01]  /*6260*/  ISETP.NE.AND P0, PT, R105, RZ, PT ;  /* 0x000000ff6900720c */ /* 0x000fe20003f05270 */
[C---:B--2---:R-:W-:Y:S02]  /*6270*/  IMAD R0, R47.reuse, R4, RZ ;  /* 0x000000042f007224 */ /* 0x044fe400078e02ff */
[----:B------:R-:W-:Y:S02]  /*6280*/  IMAD R2, R47, R5, RZ ;  /* 0x000000052f027224 */ /* 0x000fe400078e02ff */
[----:B------:R-:W-:Y:S01]  /*6290*/  IMAD R0, R49, R50, R0 ;  /* 0x0000003231007224 */ /* 0x000fe200078e0200 */
[----:B------:R-:W-:Y:S01]  /*62a0*/  SHF.R.S32.HI R49, RZ, 0x18, R52 ;  /* 0x00000018ff317819 */ /* 0x000fe20000011434 */
[----:B------:R-:W-:Y:S01]  /*62b0*/  IMAD R3, R47, R6, RZ ;  /* 0x000000062f037224 */ /* 0x000fe200078e02ff */
[----:B------:R-:W-:Y:S01]  /*62c0*/  SHF.L.U32 R52, R57, 0x10, RZ ;  /* 0x0000001039347819 */ /* 0x000fe200000006ff */
[-C--:B------:R-:W-:Y:S01]  /*62d0*/  IMAD R2, R51, R50.reuse, R2 ;  /* 0x0000003233027224 */ /* 0x080fe200078e0202 */
[----:B------:R-:W-:Y:S01]  /*62e0*/  SHF.R.S32.HI R51, RZ, 0x18, R56 ;  /* 0x00000018ff337819 */ /* 0x000fe20000011438 */
[----:B------:R-:W-:Y:S02]  /*62f0*/  IMAD R7, R47, R7, RZ ;  /* 0x000000072f077224 */ /* 0x000fe400078e02ff */
[-C--:B------:R-:W-:Y:S01]  /*6300*/  IMAD R3, R49, R50.reuse, R3 ;  /* 0x0000003231037224 */ /* 0x080fe200078e0203 */
[----:B------:R-:W-:Y:S01]  /*6310*/  PRMT R49, R57, 0x8880, RZ ;  /* 0x0000888039317816 */ /* 0x000fe200000000ff */
[----:B------:R-:W-:Y:S01]  /*6320*/  IMAD R7, R51, R50, R7 ;  /* 0x0000003233077224 */ /* 0x000fe200078e0207 */
[----:B------:R-:W-:Y:S01]  /*6330*/  SHF.R.S32.HI R51, RZ, 0x18, R52 ;  /* 0x00000018ff337819 */ /* 0x000fe20000011434 */
[----:B------:R-:W-:Y:S02]  /*6340*/  IMAD R4, R47, R8, RZ ;  /* 0x000000082f047224 */ /* 0x000fe400078e02ff */
[----:B------:R-:W-:Y:S01]  /*6350*/  IMAD.SHL.U32 R52, R57, 0x100, RZ ;  /* 0x0000010039347824 */ /* 0x000fe200078e00ff */
[----:B------:R-:W-:Y:S01]  /*6360*/  I2IP.S8.S32.SAT R65, R7, R3, RZ ;  /* 0x0000000307417239 */ /* 0x000fe200000014ff */
[----:B------:R-:W-:Y:S02]  /*6370*/  IMAD R5, R47, R9, RZ ;  /* 0x000000092f057224 */ /* 0x000fe400078e02ff */
[----:B------:R-:W-:Y:S01]  /*6380*/  IMAD R4, R49, R50, R4 ;  /* 0x0000003231047224 */ /* 0x000fe200078e0204 */
[----:B------:R-:W-:Y:S01]  /*6390*/  SHF.R.S32.HI R49, RZ, 0x18, R52 ;  /* 0x00000018ff317819 */ /* 0x000fe20000011434 */
[----:B------:R-:W-:Y:S01]  /*63a0*/  IMAD R6, R47, R10, RZ ;  /* 0x0000000a2f067224 */ /* 0x000fe200078e02ff */
[----:B------:R-:W-:Y:S01]  /*63b0*/  I2IP.S8.S32.SAT R64, R2, R0, R65 ;  /* 0x0000000002407239 */ /* 0x000fe20000001441 */
[-C--:B------:R-:W-:Y:S01]  /*63c0*/  IMAD R5, R51, R50.reuse, R5 ;  /* 0x0000003233057224 */ /* 0x080fe200078e0205 */
[----:B------:R-:W-:Y:S01]  /*63d0*/  SHF.L.U32 R52, R58, 0x10, RZ ;  /* 0x000000103a347819 */ /* 0x000fe200000006ff */
[----:B------:R-:W-:Y:S01]  /*63e0*/  IMAD R11, R47, R11, RZ ;  /* 0x0000000b2f0b7224 */ /* 0x000fe200078e02ff */
[----:B------:R-:W-:Y:S01]  /*63f0*/  SHF.R.S32.HI R51, RZ, 0x18, R57 ;  /* 0x00000018ff337819 */ /* 0x000fe20000011439 */
[----:B------:R-:W-:Y:S01]  /*6400*/  IMAD R6, R49, R50, R6 ;  /* 0x0000003231067224 */ /* 0x000fe200078e0206 */
[----:B------:R-:W-:Y:S01]  /*6410*/  SHF.R.S32.HI R52, RZ, 0x18, R52 ;  /* 0x00000018ff347819 */ /* 0x000fe20000011434 */
[C---:B------:R-:W-:Y:S02]  /*6420*/  IMAD R8, R47.reuse, R12, RZ ;  /* 0x0000000c2f087224 */ /* 0x040fe400078e02ff */
[----:B------:R-:W-:Y:S02]  /*6430*/  IMAD.MOV.U32 R49, RZ, RZ, R54 ;  /* 0x000000ffff317224 */ /* 0x000fe400078e0036 */
[----:B------:R-:W-:Y:S02]  /*6440*/  IMAD R9, R47, R13, RZ ;  /* 0x0000000d2f097224 */ /* 0x000fe400078e02ff */
[----:B------:R-:W-:Y:S01]  /*6450*/  IMAD R11, R51, R50, R11 ;  /* 0x00000032330b7224 */ /* 0x000fe200078e020b */
[----:B------:R-:W-:Y:S01]  /*6460*/  SHF.R.S32.HI R51, RZ, 0x18, R58 ;  /* 0x00000018ff337819 */ /* 0x000fe2000001143a */
[----:B------:R-:W-:Y:S02]  /*6470*/  IMAD R10, R47, R14, RZ ;  /* 0x0000000e2f0a7224 */ /* 0x000fe400078e02ff */
[----:B------:R-:W-:Y:S01]  /*6480*/  IMAD R8, R49, R50, R8 ;  /* 0x0000003231087224 */ /* 0x000fe200078e0208 */
[----:B------:R-:W-:Y:S01]  /*6490*/  I2IP.S8.S32.SAT R65, R11, R6, RZ ;  /* 0x000000060b417239 */ /* 0x000fe200000014ff */
[----:B------:R-:W-:Y:S01]  /*64a0*/  IMAD R15, R47, R15, RZ ;  /* 0x0000000f2f0f7224 */ /* 0x000fe200078e02ff */
[----:B------:R-:W-:Y:S01]  /*64b0*/  PRMT R49, R59, 0x8880, RZ ;  /* 0x000088803b317816 */ /* 0x000fe200000000ff */
[----:B------:R-:W-:Y:S01]  /*64c0*/  IMAD R9, R52, R50, R9 ;  /* 0x0000003234097224 */ /* 0x000fe200078e0209 */
[----:B------:R-:W-:Y:S01]  /*64d0*/  I2IP.S8.S32.SAT R65, R5, R4, R65 ;  /* 0x0000000405417239 */ /* 0x000fe20000001441 */
[-C--:B------:R-:W-:Y:S01]  /*64e0*/  IMAD R10, R53, R50.reuse, R10 ;  /* 0x00000032350a7224 */ /* 0x080fe200078e020a */
[----:B------:R-:W-:Y:S01]  /*64f0*/  SHF.L.U32 R53, R59, 0x8, RZ ;  /* 0x000000083b357819 */ /* 0x000fe200000006ff */
[----:B------:R-:W-:Y:S01]  /*6500*/  IMAD R15, R51, R50, R15 ;  /* 0x00000032330f7224 */ /* 0x000fe200078e020f */
[----:B------:R-:W-:Y:S01]  /*6510*/  SHF.L.U32 R51, R59, 0x10, RZ ;  /* 0x000000103b337819 */ /* 0x000fe200000006ff */
[C---:B------:R-:W-:Y:S01]  /*6520*/  IMAD R12, R47.reuse, R16, RZ ;  /* 0x000000102f0c7224 */ /* 0x040fe200078e02ff */
[----:B------:R-:W-:Y:S01]  /*6530*/  SHF.R.S32.HI R53, RZ, 0x18, R53 ;  /* 0x00000018ff357819 */ /* 0x000fe20000011435 */
[C---:B------:R-:W-:Y:S01]  /*6540*/  IMAD R13, R47.reuse, R17, RZ ;  /* 0x000000112f0d7224 */ /* 0x040fe200078e02ff */
[----:B------:R-:W-:Y:S01]  /*6550*/  SHF.R.S32.HI R51, RZ, 0x18, R51 ;  /* 0x00000018ff337819 */ /* 0x000fe20000011433 */
[----:B------:R-:W-:Y:S01]  /*6560*/  IMAD R14, R47, R18, RZ ;  /* 0x000000122f0e7224 */ /* 0x000fe200078e02ff */
[----:B------:R-:W-:Y:S01]  /*6570*/  I2IP.S8.S32.SAT R66, R15, R10, RZ ;  /* 0x0000000a0f427239 */ /* 0x000fe200000014ff */
[----:B------:R-:W-:Y:S01]  /*6580*/  IMAD R12, R49, R50, R12 ;  /* 0x00000032310c7224 */ /* 0x000fe200078e020c */
[----:B------:R-:W-:Y:S01]  /*6590*/  SHF.R.S32.HI R49, RZ, 0x18, R59 ;  /* 0x00000018ff317819 */ /* 0x000fe2000001143b */
[----:B------:R-:W-:Y:S01]  /*65a0*/  IMAD R19, R47, R19, RZ ;  /* 0x000000132f137224 */ /* 0x000fe200078e02ff */
[----:B------:R-:W-:Y:S01]  /*65b0*/  I2IP.S8.S32.SAT R66, R9, R8, R66 ;  /* 0x0000000809427239 */ /* 0x000fe20000001442 */
[-C--:B------:R-:W-:Y:S01]  /*65c0*/  IMAD R13, R51, R50.reuse, R13 ;  /* 0x00000032330d7224 */ /* 0x080fe200078e020d */
[C---:B------:R-:W-:Y:S01]  /*65d0*/  PRMT R51, R60.reuse, 0x8880, RZ ;  /* 0x000088803c337816 */ /* 0x040fe200000000ff */
[-C--:B------:R-:W-:Y:S01]  /*65e0*/  IMAD R14, R53, R50.reuse, R14 ;  /* 0x00000032350e7224 */ /* 0x080fe200078e020e */
[----:B------:R-:W-:Y:S01]  /*65f0*/  PRMT R53, R61, 0x8880, RZ ;  /* 0x000088803d357816 */ /* 0x000fe200000000ff */
[----:B------:R-:W-:Y:S01]  /*6600*/  IMAD R19, R49, R50, R19 ;  /* 0x0000003231137224 */ /* 0x000fe200078e0213 */
[----:B------:R-:W-:Y:S01]  /*6610*/  MOV R49, R51 ;  /* 0x0000003300317202 */ /* 0x000fe20000000f00 */
[----:B------:R-:W-:Y:S02]  /*6620*/  IMAD R16, R47, R20, RZ ;  /* 0x000000142f107224 */ /* 0x000fe400078e02ff */
[C---:B------:R-:W-:Y:S01]  /*6630*/  IMAD.U32 R52, R60.reuse, 0x10000, RZ ;  /* 0x000100003c347824 */ /* 0x040fe200078e00ff */
[----:B------:R-:W-:Y:S01]  /*6640*/  I2IP.S8.S32.SAT R67, R19, R14, RZ ;  /* 0x0000000e13437239 */ /* 0x000fe200000014ff */
[----:B------:R-:W-:Y:S01]  /*6650*/  IMAD R16, R49, R50, R16 ;  /* 0x0000003231107224 */ /* 0x000fe200078e0210 */
[----:B------:R-:W-:Y:S01]  /*6660*/  SHF.L.U32 R49, R60, 0x8, RZ ;  /* 0x000000083c317819 */ /* 0x000fe200000006ff */
[C---:B------:R-:W-:Y:S01]  /*6670*/  IMAD R17, R47.reuse, R21, RZ ;  /* 0x000000152f117224 */ /* 0x040fe200078e02ff */
[----:B------:R-:W-:Y:S01]  /*6680*/  SHF.R.S32.HI R51, RZ, 0x18, R52 ;  /* 0x00000018ff337819 */ /* 0x000fe20000011434 */
[C---:B------:R-:W-:Y:S01]  /*6690*/  IMAD R18, R47.reuse, R22, RZ ;  /* 0x000000162f127224 */ /* 0x040fe200078e02ff */
[----:B------:R-:W-:Y:S01]  /*66a0*/  SHF.R.S32.HI R49, RZ, 0x18, R49 ;  /* 0x00000018ff317819 */ /* 0x000fe20000011431 */
[----:B------:R-:W-:Y:S01]  /*66b0*/  IMAD R23, R47, R23, RZ ;  /* 0x000000172f177224 */ /* 0x000fe200078e02ff */
[----:B------:R-:W-:Y:S01]  /*66c0*/  I2IP.S8.S32.SAT R67, R13, R12, R67 ;  /* 0x0000000c0d437239 */ /* 0x000fe20000001443 */
[----:B------:R-:W-:Y:S01]  /*66d0*/  IMAD R17, R51, R50, R17 ;  /* 0x0000003233117224 */ /* 0x000fe200078e0211 */
[C---:B------:R-:W-:Y:S01]  /*66e0*/  SHF.L.U32 R52, R61.reuse, 0x10, RZ ;  /* 0x000000103d347819 */ /* 0x040fe200000006ff */
[----:B------:R-:W-:Y:S01]  /*66f0*/  IMAD.SHL.U32 R54, R61, 0x100, RZ ;  /* 0x000001003d367824 */ /* 0x000fe200078e00ff */
[----:B------:R-:W-:Y:S01]  /*6700*/  SHF.R.S32.HI R51, RZ, 0x18, R60 ;  /* 0x00000018ff337819 */ /* 0x000fe2000001143c */
[----:B------:R-:W-:Y:S01]  /*6710*/  IMAD R20, R47, R24, RZ ;  /* 0x000000182f147224 */ /* 0x000fe200078e02ff */
[----:B------:R1:W-:Y:S01]  /*6720*/  STS.128 [R95+UR49+0x2200], R64 ;  /* 0x002200405f007988 */ /* 0x0003e20008000c31 */
[-C--:B------:R-:W-:Y:S01]  /*6730*/  IMAD R18, R49, R50.reuse, R18 ;  /* 0x0000003231127224 */ /* 0x080fe200078e0212 */
[----:B------:R-:W-:Y:S01]  /*6740*/  SHF.R.S32.HI R52, RZ, 0x18, R52 ;  /* 0x00000018ff347819 */ /* 0x000fe20000011434 */
[----:B------:R-:W-:Y:S01]  /*6750*/  IMAD R21, R47, R25, RZ ;  /* 0x000000192f157224 */ /* 0x000fe200078e02ff */
[----:B------:R-:W-:Y:S01]  /*6760*/  SHF.R.S32.HI R49, RZ, 0x18, R54 ;  /* 0x00000018ff317819 */ /* 0x000fe20000011436 */
[----:B------:R-:W-:Y:S01]  /*6770*/  IMAD R23, R51, R50, R23 ;  /* 0x0000003233177224 */ /* 0x000fe200078e0217 */
[----:B------:R-:W-:Y:S01]  /*6780*/  SHF.R.S32.HI R51, RZ, 0x18, R61 ;  /* 0x00000018ff337819 */ /* 0x000fe2000001143d */
[----:B------:R-:W-:Y:S01]  /*6790*/  IMAD R22, R47, R26, RZ ;  /* 0x0000001a2f167224 */ /* 0x000fe200078e02ff */
[----:B------:R-:W-:Y:S01]  /*67a0*/  SHF.R.S32.HI R54, RZ, 0x18, R63 ;  /* 0x00000018ff367819 */ /* 0x000fe2000001143f */
[----:B------:R-:W-:Y:S01]  /*67b0*/  IMAD R20, R53, R50, R20 ;  /* 0x0000003235147224 */ /* 0x000fe200078e0214 */
[----:B------:R-:W-:Y:S01]  /*67c0*/  I2IP.S8.S32.SAT R68, R23, R18, RZ ;  /* 0x0000001217447239 */ /* 0x000fe200000014ff */
[----:B------:R-:W-:Y:S01]  /*67d0*/  IMAD R27, R47, R27, RZ ;  /* 0x0000001b2f1b7224 */ /* 0x000fe200078e02ff */
[----:B------:R-:W-:Y:S01]  /*67e0*/  SHF.L.U32 R53, R62, 0x8, RZ ;  /* 0x000000083e357819 */ /* 0x000fe200000006ff */
[-C--:B------:R-:W-:Y:S01]  /*67f0*/  IMAD R21, R52, R50.reuse, R21 ;  /* 0x0000003234157224 */ /* 0x080fe200078e0215 */
[C---:B------:R-:W-:Y:S01]  /*6800*/  SHF.L.U32 R52, R62.reuse, 0x10, RZ ;  /* 0x000000103e347819 */ /* 0x040fe200000006ff */
[----:B------:R-:W-:Y:S01]  /*6810*/  IMAD R22, R49, R50, R22 ;  /* 0x0000003231167224 */ /* 0x000fe200078e0216 */
[----:B------:R-:W-:Y:S01]  /*6820*/  PRMT R49, R62, 0x8880, RZ ;  /* 0x000088803e317816 */ /* 0x000fe200000000ff */
[----:B------:R-:W-:Y:S01]  /*6830*/  IMAD R24, R47, R28, RZ ;  /* 0x0000001c2f187224 */ /* 0x000fe200078e02ff */
[----:B------:R-:W-:Y:S01]  /*6840*/  I2IP.S8.S32.SAT R68, R17, R16, R68 ;  /* 0x0000001011447239 */ /* 0x000fe20000001444 */
[----:B------:R-:W-:Y:S01]  /*6850*/  IMAD R27, R51, R50, R27 ;  /* 0x00000032331b7224 */ /* 0x000fe200078e021b */
[----:B------:R-:W-:Y:S01]  /*6860*/  SHF.R.S32.HI R51, RZ, 0x18, R52 ;  /* 0x00000018ff337819 */ /* 0x000fe20000011434 */
[C---:B------:R-:W-:Y:S01]  /*6870*/  IMAD R25, R47.reuse, R29, RZ ;  /* 0x0000001d2f197224 */ /* 0x040fe200078e02ff */
[----:B------:R-:W-:Y:S01]  /*6880*/  SHF.R.S32.HI R53, RZ, 0x18, R53 ;  /* 0x00000018ff357819 */ /* 0x000fe20000011435 */
[----:B------:R-:W-:Y:S01]  /*6890*/  IMAD R26, R47, R30, RZ ;  /* 0x0000001e2f1a7224 */ /* 0x000fe200078e02ff */
[----:B------:R-:W-:Y:S01]  /*68a0*/  I2IP.S8.S32.SAT R69, R27, R22, RZ ;  /* 0x000000161b457239 */ /* 0x000fe200000014ff */
[-C--:B------:R-:W-:Y:S01]  /*68b0*/  IMAD R24, R49, R50.reuse, R24 ;  /* 0x0000003231187224 */ /* 0x080fe200078e0218 */
[----:B------:R-:W-:Y:S01]  /*68c0*/  SHF.L.U32 R52, R63, 0x10, RZ ;  /* 0x000000103f347819 */ /* 0x000fe200000006ff */
[----:B------:R-:W-:Y:S01]  /*68d0*/  IMAD R25, R51, R50, R25 ;  /* 0x0000003233197224 */ /* 0x000fe200078e0219 */
[----:B------:R-:W-:Y:S01]  /*68e0*/  I2IP.S8.S32.SAT R69, R21, R20, R69 ;  /* 0x0000001415457239 */ /* 0x000fe20000001445 */
[----:B------:R-:W-:Y:S01]  /*68f0*/  IMAD R26, R53, R50, R26 ;  /* 0x00000032351a7224 */ /* 0x000fe200078e021a */
[----:B------:R-:W-:Y:S01]  /*6900*/  SHF.R.S32.HI R49, RZ, 0x18, R62 ;  /* 0x00000018ff317819 */ /* 0x000fe2000001143e */
[----:B------:R-:W-:Y:S01]  /*6910*/  IMAD R31, R47, R31, RZ ;  /* 0x0000001f2f1f7224 */ /* 0x000fe200078e02ff */
[C---:B------:R-:W-:Y:S01]  /*6920*/  PRMT R51, R63.reuse, 0x8880, RZ ;  /* 0x000088803f337816 */ /* 0x040fe200000000ff */
[----:B------:R-:W-:Y:S01]  /*6930*/  IMAD.SHL.U32 R53, R63, 0x100, RZ ;  /* 0x000001003f357824 */ /* 0x000fe200078e00ff */
[----:B------:R-:W-:Y:S01]  /*6940*/  SHF.R.S32.HI R52, RZ, 0x18, R52 ;  /* 0x00000018ff347819 */ /* 0x000fe20000011434 */
[C---:B------:R-:W-:Y:S02]  /*6950*/  IMAD R28, R47.reuse, R32, RZ ;  /* 0x000000202f1c7224 */ /* 0x040fe400078e02ff */
[----:B------:R-:W-:Y:S01]  /*6960*/  IMAD R29, R47, R33, RZ ;  /* 0x000000212f1d7224 */ /* 0x000fe200078e02ff */
[----:B------:R-:W-:Y:S01]  /*6970*/  SHF.R.S32.HI R53, RZ, 0x18, R53 ;  /* 0x00000018ff357819 */ /* 0x000fe20000011435 */
[-C--:B------:R-:W-:Y:S02]  /*6980*/  IMAD R31, R49, R50.reuse, R31 ;  /* 0x00000032311f7224 */ /* 0x080fe400078e021f */
[----:B------:R-:W-:Y:S02]  /*6990*/  IMAD R28, R51, R50, R28 ;  /* 0x00000032331c7224 */ /* 0x000fe400078e021c */
[----:B------:R-:W-:Y:S01]  /*69a0*/  IMAD R30, R47, R34, RZ ;  /* 0x000000222f1e7224 */ /* 0x000fe200078e02ff */
[----:B------:R-:W-:Y:S01]  /*69b0*/  I2IP.S8.S32.SAT R75, R31, R26, RZ ;  /* 0x0000001a1f4b7239 */ /* 0x000fe200000014ff */
[----:B------:R-:W-:Y:S02]  /*69c0*/  IMAD R29, R52, R50, R29 ;  /* 0x00000032341d7224 */ /* 0x000fe400078e021d */
[----:B------:R-:W-:Y:S01]  /*69d0*/  IMAD R35, R47, R35, RZ ;  /* 0x000000232f237224 */ /* 0x000fe200078e02ff */
[----:B------:R-:W-:Y:S01]  /*69e0*/  I2IP.S8.S32.SAT R70, R25, R24, R75 ;  /* 0x0000001819467239 */ /* 0x000fe2000000144b */
[-C--:B------:R-:W-:Y:S01]  /*69f0*/  IMAD R30, R53, R50.reuse, R30 ;  /* 0x00000032351e7224 */ /* 0x080fe200078e021e */
[----:B------:R-:W-:Y:S01]  /*6a00*/  LEA R75, R100, UR49, 0x3 ;  /* 0x00000031644b7c11 */ /* 0x000fe2000f8e18ff */
[----:B------:R-:W-:Y:S05]  /*6a10*/  IMAD R35, R54, R50, R35 ;  /* 0x0000003236237224 */ /* 0x000fea00078e0223 */
[----:B------:R-:W-:Y:S04]  /*6a20*/  I2IP.S8.S32.SAT R76, R35, R30, RZ ;  /* 0x0000001e234c7239 */ /* 0x000fe800000014ff */
[----:B------:R-:W-:Y:S02]  /*6a30*/  I2IP.S8.S32.SAT R71, R29, R28, R76 ;  /* 0x0000001c1d477239 */ /* 0x000fe4000000144c */
[----:B------:R-:W-:Y:S03]  /*6a40*/  @P6 SHF.L.U32 R76, R99, 0x1f, RZ ;  /* 0x0000001f634c6819 */ /* 0x000fe600000006ff */
[----:B------:R1:W-:Y:S01]  /*6a50*/  STS.128 [R112+0x2210], R68 ;  /* 0x0022104470007388 */ /* 0x0003e20000000c00 */
[----:B------:R-:W-:Y:S01]  /*6a60*/  @!PT LDS RZ, [RZ] ;  /* 0x00000000fffff984 */ /* 0x000fe20000000800 */
[----:B------:R-:W-:Y:S01]  /*6a70*/  @!PT LDS RZ, [RZ] ;  /* 0x00000000fffff984 */ /* 0x000fe20000000800 */
[----:B------:R-:W-:Y:S01]  /*6a80*/  @!PT LDS RZ, [RZ] ;  /* 0x00000000fffff984 */ /* 0x000fe20000000800 */
[----:B------:R-:W-:Y:S01]  /*6a90*/  @!PT LDS RZ, [RZ] ;  /* 0x00000000fffff984 */ /* 0x000fe20000000800 */
[----:B------:R2:W-:Y:S07]  /*6aa0*/  MEMBAR.ALL.CTA ;  /* 0x0000000000007992 */ /* 0x0005ee0000008000 */
[----:B--2---:R-:W2:Y:S02]  /*6ab0*/  FENCE.VIEW.ASYNC.S ;  /* 0x00000000000073c6 */ /* 0x004ea40000000000 */
[----:B--2---:R-:W-:Y:S06]  /*6ac0*/  BAR.SYNC.DEFER_BLOCKING 0x1, 0x80 ;  /* 0x0042000000007b1d */ /* 0x004fec0000010000 */
[----:B------:R-:W-:Y:S05]  /*6ad0*/  @P0 BRA `(.L_x_109) ;  /* 0x0000000000280947 */ /* 0x000fea0003800000 */
[----:B------:R-:W-:Y:S02]  /*6ae0*/  UIADD3 UR4, UPT, UPT, UR49, 0x2200, URZ ;  /* 0x0000220031047890 */ /* 0x000fe4000fffe0ff */
[----:B------:R-:W-:Y:S01]  /*6af0*/  UIADD3 UR6, UP0, UPT, UR52, 0x680, URZ ;  /* 0x0000068034067890 */ /* 0x000fe2000ff1e0ff */
[----:B------:R-:W-:Y:S03]  /*6b00*/  UMOV UR43, UR36 ;  /* 0x00000024002b7c82 */ /* 0x000fe60008000000 */
[----:B------:R-:W-:Y:S01]  /*6b10*/  MOV R104, UR4 ;  /* 0x0000000400687c02 */ /* 0x000fe20008000f00 */
[----:B------:R-:W-:Y:S03]  /*6b20*/  UIADD3.X UR7, UPT, UPT, URZ, UR53, URZ, UP0, !UPT ;  /* 0x00000035ff077290 */ /* 0x000fe600087fe4ff */
[----:B------:R-:W-:Y:S11]  /*6b30*/  R2UR UR40, R104 ;  /* 0x00000000682872ca */ /* 0x000ff600000e0000 */
[----:B------:R-:W-:Y:S02]  /*6b40*/  @!UPT UIADD3 URZ, UPT, UPT, URZ, URZ, URZ ;  /* 0x000000fffffff290 */ /* 0x000fe4000fffe0ff */
[----:B------:R2:W-:Y:S01]  /*6b50*/  UTMASTG.3D [UR40], [UR6] ;  /* 0x00000028060073b5 */ /* 0x0005e20008010000 */
[----:B------:R0:W-:Y:S01]  /*6b60*/  UTMACMDFLUSH ;  /* 0x00000000000079b7 */ /* 0x0001e20000000000 */
[----:B--2---:R-:W-:Y:S04]  /*6b70*/  DEPBAR.LE SB0, 0x1 ;  /* 0x000080400000791a */ /* 0x004fe80000000000 */
.L_x_109:
[----:B------:R-:W-:Y:S05]  /*6b80*/  BSYNC.RECONVERGENT B0 ;  /* 0x0000000000007941 */ /* 0x000fea0003800200 */
.L_x_108:
[----:B------:R-:W-:Y:S06]  /*6b90*/  BAR.SYNC.DEFER_BLOCKING 0x1, 0x80 ;  /* 0x0042000000007b1d */ /* 0x000fec0000010000 */
[----:B------:R-:W2:Y:S01]  /*6ba0*/  @P6 SYNCS.PHASECHK.TRANS64.TRYWAIT P0, [R75+URZ+0x110], R76 ;  /* 0x0001104c4b0065a7 */ /* 0x000ea200080011ff */
[----:B------:R-:W-:Y:S01]  /*6bb0*/  BSSY B1, `(.L_x_110) ;  /* 0x000001f000017945 */ /* 0x000fe20003800000 */
[----:B--2---:R-:W-:Y:S03]  /*6bc0*/  @P6 SEL R55, RZ, 0x1, !P0 ;  /* 0x00000001ff376807 */ /* 0x004fe60004000000 */
[----:B------:R-:W-:Y:S05]  /*6bd0*/  @!P6 BRA `(.L_x_111) ;  /* 0x000000000070e947 */ /* 0x000fea0003800000 */
[----:B------:R-:W-:Y:S01]  /*6be0*/  ISETP.NE.AND P1, PT, R72, RZ, PT ;  /* 0x000000ff4800720c */ /* 0x000fe20003f25270 */
[----:B------:R-:W-:Y:S01]  /*6bf0*/  BSSY B0, `(.L_x_112) ;  /* 0x0000008000007945 */ /* 0x000fe20003800000 */
[----:B------:R-:W-:Y:S11]  /*6c00*/  ISETP.NE.AND P0, PT, R55, RZ, PT ;  /* 0x000000ff3700720c */ /* 0x000ff60003f05270 */
[----:B------:R-:W-:Y:S04]  /*6c10*/  @P1 IMAD R74, R100, 0x1000, R74 ;  /* 0x00001000644a1824 */ /* 0x000fe800078e024a */
[----:B------:R-:W-:Y:S01]  /*6c20*/  @P1 IMAD.IADD R73, R73, 0x1, R74 ;  /* 0x0000000149491824 */ /* 0x000fe200078e024a */
[----:B------:R-:W-:Y:S06]  /*6c30*/  @P0 BRA `(.L_x_113) ;  /* 0x00000000000c0947 */ /* 0x000fec0003800000 */
[----:B------:R-:W-:Y:S04]  /*6c40*/  SHF.L.U32 R0, R99, 0x1f, RZ ;  /* 0x0000001f63007819 */ /* 0x000fe800000006ff */
[----:B------:R-:W2:Y:S02]  /*6c50*/  SYNCS.PHASECHK.TRANS64.TRYWAIT P0, [R75+URZ+0x110], R0 ;  /* 0x000110004b0075a7 */ /* 0x000ea400080011ff */
[----:B--2---:R-:W-:Y:S05]  /*6c60*/  @!P0 BRA `(.L_x_114) ;  /* 0x0000001c00008947 */ /* 0x004fea0003800000 */
.L_x_113:
[----:B------:R-:W-:Y:S05]  /*6c70*/  BSYNC B0 ;  /* 0x0000000000007941 */ /* 0x000fea0003800000 */
.L_x_112:
[----:B------:R-:W-:Y:S01]  /*6c80*/  ISETP.NE.AND P0, PT, R72, RZ, PT ;  /* 0x000000ff4800720c */ /* 0x000fe20003f05270 */
[----:B--2---:R-:W-:Y:S02]  /*6c90*/  VIADD R75, R75, 0x120 ;  /* 0x000001204b4b7836 */ /* 0x004fe40000000000 */
[----:B------:R-:W-:Y:S02]  /*6ca0*/  IMAD.U32 R0, RZ, RZ, UR37 ;  /* 0x00000025ff007e24 */ /* 0x000fe4000f8e00ff */
[----:B------:R-:W-:Y:S03]  /*6cb0*/  VIADD R100, R100, 0x1 ;  /* 0x0000000164647836 */ /* 0x000fe60000000000 */
[----:B------:R-:W-:Y:S05]  /*6cc0*/  PRMT R0, R0, 0x654, R75 ;  /* 0x0000065400007816 */ /* 0x000fea000000004b */
[----:B------:R2:W3:Y:S04]  /*6cd0*/  @P0 LDS.128 R56, [R74+0x200] ;  /* 0x000200004a380984 */ /* 0x0004e80000000c00 */
[----:B------:R2:W4:Y:S01]  /*6ce0*/  @P0 LDS.128 R60, [R73+0x210] ;  /* 0x00021000493c0984 */ /* 0x0005220000000c00 */
        /* <DEDUP_REMOVED lines=10> */
[----:B--23--:R-:W-:Y:S02]  /*6d90*/  LOP3.LUT R99, R99, R0, RZ, 0x3c, !PT ;  /* 0x0000000063637212 */ /* 0x00cfe400078e3cff */
.L_x_111:
[----:B------:R-:W-:Y:S05]  /*6da0*/  BSYNC B1 ;  /* 0x0000000000017941 */ /* 0x000fea0003800000 */
.L_x_110:
[----:B------:R-:W-:Y:S05]  /*6db0*/  VIADD R3, R48, 0x40 ;  /* 0x0000004030037836 */ /* 0x000fea0000000000 */
[----:B------:R-:W-:Y:S04]  /*6dc0*/  SHF.R.U32.HI R3, RZ, 0x15, R3 ;  /* 0x00000015ff037819 */ /* 0x000fe80000011603 */
[----:B------:R-:W-:Y:S11]  /*6dd0*/  LOP3.LUT P0, RZ, R3, 0x3, R96, 0x48, !PT ;  /* 0x0000000303ff7812 */ /* 0x000ff60007804860 */
[----:B------:R-:W-:Y:S02]  /*6de0*/  @!UPT UIADD3 URZ, UPT, UPT, URZ, URZ, URZ ;  /* 0x000000fffffff290 */ /* 0x000fe4000fffe0ff */
[----:B------:R-:W-:Y:S05]  /*6df0*/  @!P0 BRA `(.L_x_115) ;  /* 0x0000000000408947 */ /* 0x000fea0003800000 */
[----:B------:R-:W2:Y:S01]  /*6e00*/  LDCU.64 UR8, c[0x4][0x70] ;  /* 0x01000e00ff0877ac */ /* 0x000ea20008000a00 */
[----:B------:R-:W-:Y:S01]  /*6e10*/  MOV R3, 0x0 ;  /* 0x0000000000037802 */ /* 0x000fe20000000f00 */
[----:B------:R-:W-:Y:S02]  /*6e20*/  HFMA2 R12, -RZ, RZ, 0, 5.9604644775390625e-08 ;  /* 0x00000001ff0c7431 */ /* 0x000fe400000001ff */
[----:B------:R-:W-:Y:S02]  /*6e30*/  IMAD.MOV.U32 R8, RZ, RZ, 0x192 ;  /* 0x00000192ff087424 */ /* 0x000fe400078e00ff */
[----:B------:R-:W-:Y:S01]  /*6e40*/  IMAD.MOV.U32 R13, RZ, RZ, RZ ;  /* 0x000000ffff0d7224 */ /* 0x000fe200078e00ff */
[----:B------:R-:W3:Y:S01]  /*6e50*/  LDCU.64 UR6, c[0x4][0x78] ;  /* 0x01000f00ff0677ac */ /* 0x000ee20008000a00 */
[----:B------:R-:W1:Y:S01]  /*6e60*/  LDC.64 R2, c[0x4][R3] ;  /* 0x0100000003027b82 */ /* 0x000e620000000a00 */
[----:B------:R-:W5:Y:S01]  /*6e70*/  LDCU.64 UR4, c[0x4][0x10] ;  /* 0x01000200ff0477ac */ /* 0x000f620008000a00 */
[----:B--2---:R-:W-:Y:S01]  /*6e80*/  MOV R5, UR9 ;  /* 0x0000000900057c02 */ /* 0x004fe20008000f00 */
[----:B------:R-:W-:Y:S01]  /*6e90*/  IMAD.U32 R4, RZ, RZ, UR8 ;  /* 0x00000008ff047e24 */ /* 0x000fe2000f8e00ff */
[----:B---3--:R-:W-:Y:S01]  /*6ea0*/  MOV R7, UR7 ;  /* 0x0000000700077c02 */ /* 0x008fe20008000f00 */
[----:B------:R-:W-:Y:S01]  /*6eb0*/  IMAD.U32 R6, RZ, RZ, UR6 ;  /* 0x00000006ff067e24 */ /* 0x000fe2000f8e00ff */
[----:B-----5:R-:W-:Y:S01]  /*6ec0*/  MOV R11, UR5 ;  /* 0x00000005000b7c02 */ /* 0x020fe20008000f00 */
[----:B------:R-:W-:Y:S02]  /*6ed0*/  IMAD.U32 R10, RZ, RZ, UR4 ;  /* 0x00000004ff0a7e24 */ /* 0x000fe4000f8e00ff */
[----:B------:R-:W-:Y:S07]  /*6ee0*/  LEPC R20, `(.L_x_115) ;  /* 0x000000001014794e */ /* 0x000fee0000000000 */
[----:B-1--4-:R-:W-:Y:S05]  /*6ef0*/  CALL.ABS.NOINC R2 ;  /* 0x0000000002007343 */ /* 0x012fea0003c00000 */
.L_x_115:
[----:B------:R-:W-:Y:S01]  /*6f00*/  ISETP.NE.AND P0, PT, R105, RZ, PT ;  /* 0x000000ff6900720c */ /* 0x000fe20003f05270 */
[----:B------:R-:W-:Y:S05]  /*6f10*/  WARPSYNC.ALL ;  /* 0x0000000000007948 */ /* 0x000fea0003800000 */
[----:B------:R-:W-:Y:S01]  /*6f20*/  IMAD.SHL.U32 R80, R57, 0x100, RZ ;  /* 0x0000010039507824 */ /* 0x000fe200078e00ff */
[----:B------:R-:W-:Y:S01]  /*6f30*/  R2UR UR4, R48 ;  /* 0x00000000300472ca */ /* 0x000fe200000e0000 */
[----:B------:R-:W-:Y:S01]  /*6f40*/  IMAD.SHL.U32 R74, R59, 0x100, RZ ;  /* 0x000001003b4a7824 */ /* 0x000fe200078e00ff */
[C---:B------:R-:W-:Y:S01]  /*6f50*/  SHF.L.U32 R51, R56.reuse, 0x10, RZ ;  /* 0x0000001038337819 */ /* 0x040fe200000006ff */
[----:B-1--4-:R-:W-:Y:S01]  /*6f60*/  IMAD.SHL.U32 R68, R61, 0x100, RZ ;  /* 0x000001003d447824 */ /* 0x012fe200078e00ff */
[C---:B------:R-:W-:Y:S01]  /*6f70*/  PRMT R49, R56.reuse, 0x8880, RZ ;  /* 0x0000888038317816 */ /* 0x040fe200000000ff */
[----:B------:R-:W-:Y:S01]  /*6f80*/  BSSY.RECONVERGENT B0, `(.L_x_116) ;  /* 0x000009e000007945 */ /* 0x000fe20003800200 */
[----:B------:R-:W-:Y:S02]  /*6f90*/  SHF.L.U32 R53, R56, 0x8, RZ ;  /* 0x0000000838357819 */ /* 0x000fe400000006ff */
[----:B------:R-:W-:Y:S02]  /*6fa0*/  SHF.R.S32.HI R51, RZ, 0x18, R51 ;  /* 0x00000018ff337819 */ /* 0x000fe40000011433 */
[C---:B------:R-:W-:Y:S02]  /*6fb0*/  PRMT R82, R57.reuse, 0x8880, RZ ;  /* 0x0000888039527816 */ /* 0x040fe400000000ff */
[----:B------:R-:W-:Y:S01]  /*6fc0*/  SHF.R.S32.HI R53, RZ, 0x18, R53 ;  /* 0x00000018ff357819 */ /* 0x000fe20000011435 */
[----:B------:R-:W-:Y:S01]  /*6fd0*/  LDTM.16dp32bit_t0_t15.x32 R4, tmem[UR4+0x40] ;  /* 0x00004004000479ee */ /* 0x000fe20008a80000 */
[----:B------:R-:W1:Y:S01]  /*6fe0*/  LDTM.16dp32bit_t16_t31.x32 R4, tmem[UR4+0x60] ;  /* 0x00006004000479ee */ /* 0x000e620008aa0000 */
[----:B------:R-:W-:Y:S01]  /*6ff0*/  NOP ;  /* 0x0000000000007918 */ /* 0x000fe20000000000 */
[----:B------:R-:W-:Y:S02]  /*7000*/  R2UR UR5, R108 ;  /* 0x000000006c0572ca */ /* 0x000fe400000e0000 */
[----:B------:R-:W-:Y:S02]  /*7010*/  SHF.R.S32.HI R52, RZ, 0x18, R56 ;  /* 0x00000018ff347819 */ /* 0x000fe40000011438 */
[----:B------:R-:W-:Y:S02]  /*7020*/  SHF.L.U32 R81, R57, 0x10, RZ ;  /* 0x0000001039517819 */ /* 0x000fe400000006ff */
[C---:B------:R-:W-:Y:S02]  /*7030*/  PRMT R79, R58.reuse, 0x8880, RZ ;  /* 0x000088803a4f7816 */ /* 0x040fe400000000ff */
[----:B------:R-:W-:Y:S02]  /*7040*/  SHF.R.S32.HI R54, RZ, 0x18, R57 ;  /* 0x00000018ff367819 */ /* 0x000fe40000011439 */
[----:B------:R-:W-:Y:S02]  /*7050*/  SHF.L.U32 R78, R58, 0x10, RZ ;  /* 0x000000103a4e7819 */ /* 0x000fe400000006ff */
[C---:B------:R-:W-:Y:S01]  /*7060*/  PRMT R76, R59.reuse, 0x8880, RZ ;  /* 0x000088803b4c7816 */ /* 0x040fe200000000ff */
[----:B------:R-:W-:Y:S01]  /*7070*/  UIADD3 UR5, UPT, UPT, UR5, 0x180, URZ ;  /* 0x0000018005057890 */ /* 0x000fe2000fffe0ff */
[----:B------:R-:W-:Y:S02]  /*7080*/  SHF.R.S32.HI R55, RZ, 0x18, R58 ;  /* 0x00000018ff377819 */ /* 0x000fe4000001143a */
[----:B------:R-:W-:Y:S01]  /*7090*/  SHF.L.U32 R75, R59, 0x10, RZ ;  /* 0x000000103b4b7819 */ /* 0x000fe200000006ff */
[----:B------:R-:W-:Y:S01]  /*70a0*/  UPRMT UR5, UR37, 0x654, UR5 ;  /* 0x0000065425057896 */ /* 0x000fe20008000005 */
[C---:B------:R-:W-:Y:S02]  /*70b0*/  PRMT R73, R60.reuse, 0x8880, RZ ;  /* 0x000088803c497816 */ /* 0x040fe400000000ff */
[----:B------:R-:W-:Y:S01]  /*70c0*/  SHF.R.S32.HI R56, RZ, 0x18, R59 ;  /* 0x00000018ff387819 */ /* 0x000fe2000001143b */
[C---:B-1----:R-:W-:Y:S01]  /*70d0*/  IMAD R4, R47.reuse, R4, RZ ;  /* 0x000000042f047224 */ /* 0x042fe200078e02ff */
[----:B------:R-:W-:Y:S01]  /*70e0*/  SHF.L.U32 R72, R60, 0x10, RZ ;  /* 0x000000103c487819 */ /* 0x000fe200000006ff */
[----:B------:R-:W-:Y:S01]  /*70f0*/  IMAD R5, R47, R5, RZ ;  /* 0x000000052f057224 */ /* 0x000fe200078e02ff */
[----:B------:R-:W-:Y:S01]  /*7100*/  PRMT R70, R61, 0x8880, RZ ;  /* 0x000088803d467816 */ /* 0x000fe200000000ff */
[----:B------:R-:W-:Y:S01]  /*7110*/  IMAD R6, R47, R6, RZ ;  /* 0x000000062f067224 */ /* 0x000fe200078e02ff */
[----:B------:R-:W-:Y:S01]  /*7120*/  SYNCS.ARRIVE.TRANS64.RED.A1T0 RZ, [UR5], RZ ;  /* 0x000000ffffff79a7 */ /* 0x000fe20008100405 */
[----:B------:R-:W-:Y:S01]  /*7130*/  IMAD R4, R49, R50, R4 ;  /* 0x0000003231047224 */ /* 0x000fe200078e0204 */
[----:B------:R-:W-:Y:S01]  /*7140*/  MOV R49, R82 ;  /* 0x0000005200317202 */ /* 0x000fe20000000f00 */
[----:B------:R-:W-:Y:S01]  /*7150*/  IMAD R7, R47, R7, RZ ;  /* 0x000000072f077224 */ /* 0x000fe200078e02ff */
[----:B------:R-:W-:Y:S01]  /*7160*/  SHF.R.S32.HI R57, RZ, 0x18, R60 ;  /* 0x00000018ff397819 */ /* 0x000fe2000001143c */
[-C--:B------:R-:W-:Y:S01]  /*7170*/  IMAD R5, R51, R50.reuse, R5 ;  /* 0x0000003233057224 */ /* 0x080fe200078e0205 */
[----:B------:R-:W-:Y:S01]  /*7180*/  SHF.R.S32.HI R51, RZ, 0x18, R81 ;  /* 0x00000018ff337819 */ /* 0x000fe20000011451 */
[----:B------:R-:W-:Y:S01]  /*7190*/  IMAD R6, R53, R50, R6 ;  /* 0x0000003235067224 */ /* 0x000fe200078e0206 */
[----:B------:R-:W-:Y:S01]  /*71a0*/  SHF.R.S32.HI R53, RZ, 0x18, R80 ;  /* 0x00000018ff357819 */ /* 0x000fe20000011450 */
[----:B------:R-:W-:Y:S01]  /*71b0*/  IMAD R8, R47, R8, RZ ;  /* 0x000000082f087224 */ /* 0x000fe200078e02ff */
[----:B------:R-:W-:Y:S01]  /*71c0*/  SHF.L.U32 R69, R61, 0x10, RZ ;  /* 0x000000103d457819 */ /* 0x000fe200000006ff */
[----:B------:R-:W-:Y:S01]  /*71d0*/  IMAD R7, R52, R50, R7 ;  /* 0x0000003234077224 */ /* 0x000fe200078e0207 */
[----:B------:R-:W-:Y:S01]  /*71e0*/  SHF.R.S32.HI R52, RZ, 0x18, R75 ;  /* 0x00000018ff347819 */ /* 0x000fe2000001144b */
[C---:B------:R-:W-:Y:S01]  /*71f0*/  IMAD R9, R47.reuse, R9, RZ ;  /* 0x000000092f097224 */ /* 0x040fe200078e02ff */
[----:B------:R-:W-:Y:S01]  /*7200*/  PRMT R67, R62, 0x8880, RZ ;  /* 0x000088803e437816 */ /* 0x000fe200000000ff */
[----:B------:R-:W-:Y:S01]  /*7210*/  IMAD R10, R47, R10, RZ ;  /* 0x0000000a2f0a7224 */ /* 0x000fe200078e02ff */
[----:B------:R-:W-:Y:S01]  /*7220*/  I2IP.S8.S32.SAT R108, R7, R6, RZ ;  /* 0x00000006076c7239 */ /* 0x000fe200000014ff */
[----:B------:R-:W-:Y:S01]  /*7230*/  IMAD R8, R49, R50, R8 ;  /* 0x0000003231087224 */ /* 0x000fe200078e0208 */
[----:B------:R-:W-:Y:S01]  /*7240*/  MOV R49, R79 ;  /* 0x0000004f00317202 */ /* 0x000fe20000000f00 */
[----:B------:R-:W-:Y:S01]  /*7250*/  IMAD R11, R47, R11, RZ ;  /* 0x0000000b2f0b7224 */ /* 0x000fe200078e02ff */
[----:B------:R-:W-:Y:S01]  /*7260*/  I2IP.S8.S32.SAT R108, R5, R4, R108 ;  /* 0x00000004056c7239 */ /* 0x000fe2000000146c */
[-C--:B------:R-:W-:Y:S01]  /*7270*/  IMAD R9, R51, R50.reuse, R9 ;  /* 0x0000003233097224 */ /* 0x080fe200078e0209 */
[----:B------:R-:W-:Y:S01]  /*7280*/  SHF.R.S32.HI R51, RZ, 0x18, R78 ;  /* 0x00000018ff337819 */ /* 0x000fe2000001144e */
[----:B------:R-:W-:Y:S01]  /*7290*/  IMAD R10, R53, R50, R10 ;  /* 0x00000032350a7224 */ /* 0x000fe200078e020a */
[----:B------:R-:W-:Y:S01]  /*72a0*/  SHF.R.S32.HI R53, RZ, 0x18, R74 ;  /* 0x00000018ff357819 */ /* 0x000fe2000001144a */
[C---:B------:R-:W-:Y:S01]  /*72b0*/  IMAD R12, R47.reuse, R12, RZ ;  /* 0x0000000c2f0c7224 */ /* 0x040fe200078e02ff */
[----:B------:R-:W-:Y:S01]  /*72c0*/  SHF.L.U32 R77, R58, 0x8, RZ ;  /* 0x000000083a4d7819 */ /* 0x000fe200000006ff */
[-C--:B------:R-:W-:Y:S01]  /*72d0*/  IMAD R11, R54, R50.reuse, R11 ;  /* 0x00000032360b7224 */ /* 0x080fe200078e020b */
[----:B------:R-:W-:Y:S01]  /*72e0*/  SHF.R.S32.HI R58, RZ, 0x18, R61 ;  /* 0x00000018ff3a7819 */ /* 0x000fe2000001143d */
[----:B------:R-:W-:Y:S01]  /*72f0*/  IMAD R13, R47, R13, RZ ;  /* 0x0000000d2f0d7224 */ /* 0x000fe200078e02ff */
[----:B------:R-:W-:Y:S01]  /*7300*/  SHF.L.U32 R66, R62, 0x10, RZ ;  /* 0x000000103e427819 */ /* 0x000fe200000006ff */
[----:B------:R-:W-:Y:S01]  /*7310*/  IMAD R12, R49, R50, R12 ;  /* 0x00000032310c7224 */ /* 0x000fe200078e020c */
[----:B------:R-:W-:Y:S01]  /*7320*/  SHF.R.S32.HI R49, RZ, 0x18, R77 ;  /* 0x00000018ff317819 */ /* 0x000fe2000001144d */
[----:B------:R-:W-:Y:S01]  /*7330*/  IMAD R14, R47, R14, RZ ;  /* 0x0000000e2f0e7224 */ /* 0x000fe200078e02ff */
[----:B------:R-:W-:Y:S01]  /*7340*/  I2IP.S8.S32.SAT R109, R11, R10, RZ ;  /* 0x0000000a0b6d7239 */ /* 0x000fe200000014ff */
[----:B------:R-:W-:Y:S01]  /*7350*/  IMAD R15, R47, R15, RZ ;  /* 0x0000000f2f0f7224 */ /* 0x000fe200078e02ff */
[----:B------:R-:W-:Y:S01]  /*7360*/  PRMT R64, R63, 0x8880, RZ ;  /* 0x000088803f407816 */ /* 0x000fe200000000ff */
[----:B------:R-:W-:Y:S01]  /*7370*/  IMAD R13, R51, R50, R13 ;  /* 0x00000032330d7224 */ /* 0x000fe200078e020d */
[----:B------:R-:W-:Y:S01]  /*7380*/  MOV R51, R76 ;  /* 0x0000004c00337202 */ /* 0x000fe20000000f00 */
[----:B------:R-:W-:Y:S01]  /*7390*/  IMAD R16, R47, R16, RZ ;  /* 0x000000102f107224 */ /* 0x000fe200078e02ff */
[----:B------:R-:W-:Y:S01]  /*73a0*/  I2IP.S8.S32.SAT R109, R9, R8, R109 ;  /* 0x00000008096d7239 */ /* 0x000fe2000000146d */
[-C--:B------:R-:W-:Y:S01]  /*73b0*/  IMAD R14, R49, R50.reuse, R14 ;  /* 0x00000032310e7224 */ /* 0x080fe200078e020e */
[----:B------:R-:W-:Y:S01]  /*73c0*/  SHF.R.S32.HI R59, RZ, 0x18, R62 ;  /* 0x00000018ff3b7819 */ /* 0x000fe2000001143e */
[----:B------:R-:W-:Y:S01]  /*73d0*/  IMAD R17, R47, R17, RZ ;  /* 0x000000112f117224 */ /* 0x000fe200078e02ff */
[----:B------:R-:W-:Y:S01]  /*73e0*/  SHF.L.U32 R71, R60, 0x8, RZ ;  /* 0x000000083c477819 */ /* 0x000fe200000006ff */
[----:B------:R-:W-:Y:S01]  /*73f0*/  IMAD R15, R55, R50, R15 ;  /* 0x00000032370f7224 */ /* 0x000fe200078e020f */
[----:B------:R-:W-:Y:S01]  /*7400*/  SHF.R.S32.HI R60, RZ, 0x18, R63 ;  /* 0x00000018ff3c7819 */ /* 0x000fe2000001143f */
[----:B------:R-:W-:Y:S01]  /*7410*/  IMAD R18, R47, R18, RZ ;  /* 0x000000122f127224 */ /* 0x000fe200078e02ff */
[----:B------:R-:W-:Y:S01]  /*7420*/  SHF.L.U32 R65, R62, 0x8, RZ ;  /* 0x000000083e417819 */ /* 0x000fe200000006ff */
[----:B------:R-:W-:Y:S01]  /*7430*/  IMAD R16, R51, R50, R16 ;  /* 0x0000003233107224 */ /* 0x000fe200078e0210 */
[----:B------:R-:W-:Y:S01]  /*7440*/  I2IP.S8.S32.SAT R110, R15, R14, RZ ;  /* 0x0000000e0f6e7239 */ /* 0x000fe200000014ff */
[----:B------:R-:W-:Y:S01]  /*7450*/  IMAD R19, R47, R19, RZ ;  /* 0x000000132f137224 */ /* 0x000fe200078e02ff */
[----:B------:R-:W-:Y:S01]  /*7460*/  SHF.R.S32.HI R51, RZ, 0x18, R72 ;  /* 0x00000018ff337819 */ /* 0x000fe20000011448 */
[----:B------:R-:W-:Y:S01]  /*7470*/  IMAD R17, R52, R50, R17 ;  /* 0x0000003234117224 */ /* 0x000fe200078e0211 */
[----:B------:R-:W-:Y:S01]  /*7480*/  I2IP.S8.S32.SAT R110, R13, R12, R110 ;  /* 0x0000000c0d6e7239 */ /* 0x000fe2000000146e */
[----:B------:R-:W-:Y:S01]  /*7490*/  IMAD R0, R47, R20, RZ ;  /* 0x000000142f007224 */ /* 0x000fe200078e02ff */
[----:B------:R-:W-:Y:S01]  /*74a0*/  SHF.R.S32.HI R52, RZ, 0x18, R71 ;  /* 0x00000018ff347819 */ /* 0x000fe20000011447 */
[-C--:B------:R-:W-:Y:S01]  /*74b0*/  IMAD R18, R53, R50.reuse, R18 ;  /* 0x0000003235127224 */ /* 0x080fe200078e0212 */
[----:B------:R-:W-:Y:S01]  /*74c0*/  SHF.R.S32.HI R53, RZ, 0x18, R68 ;  /* 0x00000018ff357819 */ /* 0x000fe20000011444 */
[----:B------:R-:W-:Y:S01]  /*74d0*/  IMAD.MOV.U32 R49, RZ, RZ, R73 ;  /* 0x000000ffff317224 */ /* 0x000fe200078e0049 */
[----:B------:R-:W-:Y:S01]  /*74e0*/  SHF.L.U32 R62, R63, 0x10, RZ ;  /* 0x000000103f3e7819 */ /* 0x000fe200000006ff */
[C---:B------:R-:W-:Y:S02]  /*74f0*/  IMAD R2, R47.reuse, R21, RZ ;  /* 0x000000152f027224 */ /* 0x040fe400078e02ff */
[----:B------:R-:W-:Y:S02]  /*7500*/  IMAD R19, R56, R50, R19 ;  /* 0x0000003238137224 */ /* 0x000fe400078e0213 */
[----:B------:R-:W-:Y:S02]  /*7510*/  IMAD R3, R47, R22, RZ ;  /* 0x000000162f037224 */ /* 0x000fe400078e02ff */
[----:B------:R-:W-:Y:S01]  /*7520*/  IMAD R0, R49, R50, R0 ;  /* 0x0000003231007224 */ /* 0x000fe200078e0200 */
[----:B------:R-:W-:Y:S01]  /*7530*/  I2IP.S8.S32.SAT R111, R19, R18, RZ ;  /* 0x00000012136f7239 */ /* 0x000fe200000014ff */
[----:B------:R-:W-:Y:S01]  /*7540*/  IMAD R23, R47, R23, RZ ;  /* 0x000000172f177224 */ /* 0x000fe200078e02ff */
[----:B------:R-:W-:Y:S01]  /*7550*/  MOV R49, R70 ;  /* 0x0000004600317202 */ /* 0x000fe20000000f00 */
[----:B------:R-:W-:Y:S01]  /*7560*/  IMAD R2, R51, R50, R2 ;  /* 0x0000003233027224 */ /* 0x000fe200078e0202 */
[----:B------:R-:W-:Y:S01]  /*7570*/  I2IP.S8.S32.SAT R111, R17, R16, R111 ;  /* 0x00000010116f7239 */ /* 0x000fe2000000146f */
[C---:B------:R-:W-:Y:S01]  /*7580*/  IMAD R20, R47.reuse, R24, RZ ;  /* 0x000000182f147224 */ /* 0x040fe200078e02ff */
[----:B------:R-:W-:Y:S01]  /*7590*/  SHF.R.S32.HI R51, RZ, 0x18, R69 ;  /* 0x00000018ff337819 */ /* 0x000fe20000011445 */
[-C--:B------:R-:W-:Y:S01]  /*75a0*/  IMAD R3, R52, R50.reuse, R3 ;  /* 0x0000003234037224 */ /* 0x080fe200078e0203 */
[----:B------:R-:W-:Y:S01]  /*75b0*/  SHF.R.S32.HI R52, RZ, 0x18, R62 ;  /* 0x00000018ff347819 */ /* 0x000fe2000001143e */
[----:B------:R-:W-:Y:S01]  /*75c0*/  IMAD R21, R47, R25, RZ ;  /* 0x000000192f157224 */ /* 0x000fe200078e02ff */
[----:B------:R1:W-:Y:S01]  /*75d0*/  STS.128 [R95+UR49+0x3200], R108 ;  /* 0x0032006c5f007988 */ /* 0x0003e20008000c31 */
[----:B------:R-:W-:Y:S02]  /*75e0*/  IMAD R23, R57, R50, R23 ;  /* 0x0000003239177224 */ /* 0x000fe400078e0217 */
[----:B------:R-:W-:Y:S02]  /*75f0*/  IMAD R22, R47, R26, RZ ;  /* 0x0000001a2f167224 */ /* 0x000fe400078e02ff */
[-C--:B------:R-:W-:Y:S01]  /*7600*/  IMAD R20, R49, R50.reuse, R20 ;  /* 0x0000003231147224 */ /* 0x080fe200078e0214 */
[----:B------:R-:W-:Y:S01]  /*7610*/  I2IP.S8.S32.SAT R113, R23, R3, RZ ;  /* 0x0000000317717239 */ /* 0x000fe200000014ff */
[----:B------:R-:W-:Y:S01]  /*7620*/  IMAD R27, R47, R27, RZ ;  /* 0x0000001b2f1b7224 */ /* 0x000fe200078e02ff */
[----:B------:R-:W-:Y:S01]  /*7630*/  MOV R49, R67 ;  /* 0x0000004300317202 */ /* 0x000fe20000000f00 */
[----:B------:R-:W-:Y:S01]  /*7640*/  IMAD R21, R51, R50, R21 ;  /* 0x0000003233157224 */ /* 0x000fe200078e0215 */
[----:B------:R-:W-:Y:S01]  /*7650*/  I2IP.S8.S32.SAT R116, R2, R0, R113 ;  /* 0x0000000002747239 */ /* 0x000fe20000001471 */
[----:B------:R-:W-:Y:S01]  /*7660*/  IMAD R24, R47, R28, RZ ;  /* 0x0000001c2f187224 */ /* 0x000fe200078e02ff */
[----:B------:R-:W-:Y:S01]  /*7670*/  SHF.R.S32.HI R51, RZ, 0x18, R66 ;  /* 0x00000018ff337819 */ /* 0x000fe20000011442 */
[-C--:B------:R-:W-:Y:S01]  /*7680*/  IMAD R22, R53, R50.reuse, R22 ;  /* 0x0000003235167224 */ /* 0x080fe200078e0216 */
[----:B------:R-:W-:Y:S01]  /*7690*/  IADD3 R113, PT, PT, R44, 0x1, RZ ;  /* 0x000000012c717810 */ /* 0x000fe20007ffe0ff */
[-C--:B------:R-:W-:Y:S02]  /*76a0*/  IMAD R27, R58, R50.reuse, R27 ;  /* 0x000000323a1b7224 */ /* 0x080fe400078e021b */
[----:B------:R-:W-:Y:S02]  /*76b0*/  IMAD R25, R47, R29, RZ ;  /* 0x0000001d2f197224 */ /* 0x000fe400078e02ff */
[----:B------:R-:W-:Y:S01]  /*76c0*/  IMAD R24, R49, R50, R24 ;  /* 0x0000003231187224 */ /* 0x000fe200078e0218 */
[----:B------:R-:W-:Y:S01]  /*76d0*/  SHF.R.S32.HI R49, RZ, 0x18, R65 ;  /* 0x00000018ff317819 */ /* 0x000fe20000011441 */
[----:B------:R-:W-:Y:S01]  /*76e0*/  IMAD R26, R47, R30, RZ ;  /* 0x0000001e2f1a7224 */ /* 0x000fe200078e02ff */
[----:B------:R-:W-:Y:S01]  /*76f0*/  I2IP.S8.S32.SAT R117, R27, R22, RZ ;  /* 0x000000161b757239 */ /* 0x000fe200000014ff */
[----:B------:R-:W-:Y:S02]  /*7700*/  IMAD.SHL.U32 R61, R63, 0x100, RZ ;  /* 0x000001003f3d7824 */ /* 0x000fe400078e00ff */
[----:B------:R-:W-:Y:S01]  /*7710*/  IMAD R31, R47, R31, RZ ;  /* 0x0000001f2f1f7224 */ /* 0x000fe200078e02ff */
[----:B------:R-:W-:Y:S01]  /*7720*/  I2IP.S8.S32.SAT R117, R21, R20, R117 ;  /* 0x0000001415757239 */ /* 0x000fe20000001475 */
[----:B------:R-:W-:Y:S01]  /*7730*/  IMAD R25, R51, R50, R25 ;  /* 0x0000003233197224 */ /* 0x000fe200078e0219 */
[----:B------:R-:W-:Y:S01]  /*7740*/  MOV R51, R64 ;  /* 0x0000004000337202 */ /* 0x000fe20000000f00 */
[----:B------:R-:W-:Y:S01]  /*7750*/  IMAD R28, R47, R32, RZ ;  /* 0x000000202f1c7224 */ /* 0x000fe200078e02ff */
[----:B------:R-:W-:Y:S01]  /*7760*/  SHF.R.S32.HI R53, RZ, 0x18, R61 ;  /* 0x00000018ff357819 */ /* 0x000fe2000001143d */
[-C--:B------:R-:W-:Y:S02]  /*7770*/  IMAD R26, R49, R50.reuse, R26 ;  /* 0x00000032311a7224 */ /* 0x080fe400078e021a */
[----:B------:R-:W-:Y:S02]  /*7780*/  IMAD R29, R47, R33, RZ ;  /* 0x000000212f1d7224 */ /* 0x000fe400078e02ff */
[-C--:B------:R-:W-:Y:S02]  /*7790*/  IMAD R31, R59, R50.reuse, R31 ;  /* 0x000000323b1f7224 */ /* 0x080fe400078e021f */
[----:B------:R-:W-:Y:S02]  /*77a0*/  IMAD R28, R51, R50, R28 ;  /* 0x00000032331c7224 */ /* 0x000fe400078e021c */
[----:B------:R-:W-:Y:S01]  /*77b0*/  IMAD R30, R47, R34, RZ ;  /* 0x000000222f1e7224 */ /* 0x000fe200078e02ff */
[----:B------:R-:W-:Y:S01]  /*77c0*/  I2IP.S8.S32.SAT R114, R31, R26, RZ ;  /* 0x0000001a1f727239 */ /* 0x000fe200000014ff */
[----:B------:R-:W-:Y:S02]  /*77d0*/  IMAD R29, R52, R50, R29 ;  /* 0x00000032341d7224 */ /* 0x000fe400078e021d */
[----:B------:R-:W-:Y:S01]  /*77e0*/  IMAD R35, R47, R35, RZ ;  /* 0x000000232f237224 */ /* 0x000fe200078e02ff */
[----:B------:R-:W-:Y:S01]  /*77f0*/  I2IP.S8.S32.SAT R118, R25, R24, R114 ;  /* 0x0000001819767239 */ /* 0x000fe20000001472 */
[-C--:B------:R-:W-:Y:S02]  /*7800*/  IMAD R30, R53, R50.reuse, R30 ;  /* 0x00000032351e7224 */ /* 0x080fe400078e021e */
[----:B------:R-:W-:Y:S05]  /*7810*/  IMAD R35, R60, R50, R35 ;  /* 0x000000323c237224 */ /* 0x000fea00078e0223 */
[----:B------:R-:W-:Y:S04]  /*7820*/  I2IP.S8.S32.SAT R115, R35, R30, RZ ;  /* 0x0000001e23737239 */ /* 0x000fe800000014ff */
[----:B------:R-:W-:Y:S05]  /*7830*/  I2IP.S8.S32.SAT R119, R29, R28, R115 ;  /* 0x0000001c1d777239 */ /* 0x000fea0000001473 */
        /* <DEDUP_REMOVED lines=9> */
[----:B------:R-:W-:Y:S02]  /*78d0*/  UIADD3 UR8, UP0, UPT, UR52, 0x680, URZ ;  /* 0x0000068034087890 */ /* 0x000fe4000ff1e0ff */
[----:B------:R-:W-:Y:S02]  /*78e0*/  UIADD3 UR5, UPT, UPT, UR41, 0x40, URZ ;  /* 0x0000004029057890 */ /* 0x000fe4000fffe0ff */
[----:B------:R-:W-:Y:S02]  /*78f0*/  UIADD3 UR4, UPT, UPT, UR49, 0x3200, URZ ;  /* 0x0000320031047890 */ /* 0x000fe4000fffe0ff */
[----:B------:R-:W-:Y:S01]  /*7900*/  UIADD3.X UR9, UPT, UPT, URZ, UR53, URZ, UP0, !UPT ;  /* 0x00000035ff097290 */ /* 0x000fe200087fe4ff */
[----:B------:R-:W-:Y:S01]  /*7910*/  UMOV UR6, UR42 ;  /* 0x0000002a00067c82 */ /* 0x000fe20008000000 */
[----:B------:R-:W-:Y:S07]  /*7920*/  UMOV UR7, UR36 ;  /* 0x0000002400077c82 */ /* 0x000fee0008000000 */
[----:B------:R2:W-:Y:S01]  /*7930*/  UTMASTG.3D [UR4], [UR8] ;  /* 0x00000004080073b5 */ /* 0x0005e20008010000 */
[----:B------:R0:W-:Y:S01]  /*7940*/  UTMACMDFLUSH ;  /* 0x00000000000079b7 */ /* 0x0001e20000000000 */
[----:B--2---:R-:W-:Y:S04]  /*7950*/  DEPBAR.LE SB0, 0x1 ;  /* 0x000080400000791a */ /* 0x004fe80000000000 */
.L_x_117:
[----:B------:R-:W-:Y:S05]  /*7960*/  BSYNC.RECONVERGENT B0 ;  /* 0x0000000000007941 */ /* 0x000fea0003800200 */
.L_x_116:
[----:B------:R-:W-:Y:S01]  /*7970*/  BAR.SYNC.DEFER_BLOCKING 0x1, 0x80 ;  /* 0x0042000000007b1d */ /* 0x000fe20000010000 */
[----:B------:R-:W-:Y:S01]  /*7980*/  ISETP.NE.AND P2, PT, R106, RZ, PT ;  /* 0x000000ff6a00720c */ /* 0x000fe20003f45270 */
[----:B------:R-:W-:Y:S01]  /*7990*/  IMAD.IADD R20, R43, 0x1, R83 ;  /* 0x000000012b147824 */ /* 0x000fe200078e0253 */
[----:B------:R-:W-:Y:S01]  /*79a0*/  ISETP.NE.AND P0, PT, R107, 0x2, PT ;  /* 0x000000026b00780c */ /* 0x000fe20003f05270 */
[----:B------:R-:W-:Y:S01]  /*79b0*/  IMAD.IADD R21, R45, 0x1, R90 ;  /* 0x000000012d157824 */ /* 0x000fe200078e025a */
[----:B------:R-:W-:Y:S02]  /*79c0*/  ISETP.NE.AND P1, PT, R113, 0x4, PT ;  /* 0x000000047100780c */ /* 0x000fe40003f25270 */
[----:B------:R-:W-:Y:S02]  /*79d0*/  SEL R0, RZ, 0x1, P0 ;  /* 0x00000001ff007807 */ /* 0x000fe40000000000 */
[----:B------:R-:W-:Y:S02]  /*79e0*/  SEL R3, RZ, 0x1, P1 ;  /* 0x00000001ff037807 */ /* 0x000fe40000800000 */
[----:B------:R-:W-:Y:S02]  /*79f0*/  LOP3.LUT R101, R101, R0, RZ, 0x3c, !PT ;  /* 0x0000000065657212 */ /* 0x000fe400078e3cff */
[----:B------:R-:W-:Y:S02]  /*7a00*/  LOP3.LUT R102, R102, R3, RZ, 0x3c, !PT ;  /* 0x0000000366667212 */ /* 0x000fe400078e3cff */
[----:B------:R-:W-:Y:S02]  /*7a10*/  @P2 R2UR UR36, R98 ;  /* 0x00000000622422ca */ /* 0x000fe400000e0000 */
[----:B------:R-:W-:Y:S02]  /*7a20*/  SEL R107, R107, RZ, P0 ;  /* 0x000000ff6b6b7207 */ /* 0x000fe40000000000 */
[----:B------:R-:W-:Y:S01]  /*7a30*/  SEL R44, R113, RZ, P1 ;  /* 0x000000ff712c7207 */ /* 0x000fe20000800000 */
[----:B------:R-:W-:Y:S10]  /*7a40*/  @P2 BRA `(.L_x_118) ;  /* 0xffffffd400d82947 */ /* 0x000ff4000383ffff */
[----:B------:R-:W-:Y:S05]  /*7a50*/  EXIT ;  /* 0x000000000000794d */ /* 0x000fea0003800000 */
.L_x_20:
[----:B--2---:R2:W1:Y:S02]  /*7a60*/  SYNCS.PHASECHK.TRANS64.TRYWAIT P0, [R3+URZ+0x1b0], R2 ;  /* 0x0001b002030075a7 */ /* 0x00446400080011ff */
[----:B-1----:R-:W-:Y:S05]  /*7a70*/  @!P0 NANOSLEEP.SYNCS 0x989680 ;  /* 0x009896800000895d */ /* 0x002fea0003900000 */
[----:B------:R-:W1:Y:S02]  /*7a80*/  @!P0 SYNCS.PHASECHK.TRANS64 P0, [R3+URZ+0x1b0], R2 ;  /* 0x0001b002030085a7 */ /* 0x000e6400080010ff */
[----:B-1----:R-:W-:Y:S05]  /*7a90*/  @!P0 BRA `(.L_x_20) ;  /* 0xfffffffc00f08947 */ /* 0x002fea000383ffff */
[----:B------:R-:W-:Y:S05]  /*7aa0*/  BRA `(.L_x_119) ;  /* 0xffffff9c00307947 */ /* 0x000fea000383ffff */
.L_x_23:
[----:B-1----:R-:W-:-:S07]  /*7ab0*/  MOV R2, UR33 ;  /* 0x0000002100027c02 */ /* 0x002fce0008000f00 */
.L_x_120:
[----:B-1----:R1:W2:Y:S02]  /*7ac0*/  SYNCS.PHASECHK.TRANS64.TRYWAIT P0, [R2+URZ+0x88], R5 ;  /* 0x00008805020075a7 */ /* 0x0022a400080011ff */
[----:B--2---:R-:W-:Y:S05]  /*7ad0*/  @!P0 NANOSLEEP.SYNCS 0x989680 ;  /* 0x009896800000895d */ /* 0x004fea0003900000 */
[----:B------:R-:W2:Y:S02]  /*7ae0*/  @!P0 SYNCS.PHASECHK.TRANS64 P0, [R2+URZ+0x88], R5 ;  /* 0x00008805020085a7 */ /* 0x000ea400080010ff */
[----:B--2---:R-:W-:Y:S05]  /*7af0*/  @!P0 BRA `(.L_x_120) ;  /* 0xfffffffc00f08947 */ /* 0x004fea000383ffff */
[----:B------:R-:W-:Y:S05]  /*7b00*/  BRA `(.L_x_22) ;  /* 0xffffff9c00807947 */ /* 0x000fea000383ffff */
.L_x_29:
[----:B-1----:R-:W-:-:S07]  /*7b10*/  MOV R2, UR17 ;  /* 0x0000001100027c02 */ /* 0x002fce0008000f00 */
.L_x_121:
[----:B-1----:R1:W2:Y:S02]  /*7b20*/  SYNCS.PHASECHK.TRANS64.TRYWAIT P0, [R2+URZ+0x88], R5 ;  /* 0x00008805020075a7 */ /* 0x0022a400080011ff */
[----:B--2---:R-:W-:Y:S05]  /*7b30*/  @!P0 NANOSLEEP.SYNCS 0x989680 ;  /* 0x009896800000895d */ /* 0x004fea0003900000 */
[----:B------:R-:W2:Y:S02]  /*7b40*/  @!P0 SYNCS.PHASECHK.TRANS64 P0, [R2+URZ+0x88], R5 ;  /* 0x00008805020085a7 */ /* 0x000ea400080010ff */
[----:B--2---:R-:W-:Y:S05]  /*7b50*/  @!P0 BRA `(.L_x_121) ;  /* 0xfffffffc00f08947 */ /* 0x004fea000383ffff */
[----:B------:R-:W-:Y:S05]  /*7b60*/  BRA `(.L_x_28) ;  /* 0xffffffa000287947 */ /* 0x000fea000383ffff */
.L_x_33:
[----:B-1----:R1:W2:Y:S02]  /*7b70*/  SYNCS.PHASECHK.TRANS64.TRYWAIT P0, [R2+URZ+0x140], R3 ;  /* 0x00014003020075a7 */ /* 0x0022a400080011ff */
[----:B--2---:R-:W-:Y:S05]  /*7b80*/  @!P0 NANOSLEEP.SYNCS 0x989680 ;  /* 0x009896800000895d */ /* 0x004fea0003900000 */
[----:B------:R-:W2:Y:S02]  /*7b90*/  @!P0 SYNCS.PHASECHK.TRANS64 P0, [R2+URZ+0x140], R3 ;  /* 0x00014003020085a7 */ /* 0x000ea400080010ff */
[----:B--2---:R-:W-:Y:S05]  /*7ba0*/  @!P0 BRA `(.L_x_33) ;  /* 0xfffffffc00f08947 */ /* 0x004fea000383ffff */
[----:B------:R-:W-:Y:S05]  /*7bb0*/  BRA `(.L_x_122) ;  /* 0xffffffa000b87947 */ /* 0x000fea000383ffff */
.L_x_37:
[----:B----4-:R-:W-:-:S07]  /*7bc0*/  MOV R0, UR5 ;  /* 0x0000000500007c02 */ /* 0x010fce0008000f00 */
.L_x_123:
[----:B-1----:R1:W2:Y:S02]  /*7bd0*/  SYNCS.PHASECHK.TRANS64.TRYWAIT P0, [R0+URZ], R3 ;  /* 0x00000003000075a7 */ /* 0x0022a400080011ff */
[----:B--2---:R-:W-:Y:S05]  /*7be0*/  @!P0 NANOSLEEP.SYNCS 0x989680 ;  /* 0x009896800000895d */ /* 0x004fea0003900000 */
[----:B------:R-:W2:Y:S02]  /*7bf0*/  @!P0 SYNCS.PHASECHK.TRANS64 P0, [R0+URZ], R3 ;  /* 0x00000003000085a7 */ /* 0x000ea400080010ff */
[----:B--2---:R-:W-:Y:S05]  /*7c00*/  @!P0 BRA `(.L_x_123) ;  /* 0xfffffffc00f08947 */ /* 0x004fea000383ffff */
[----:B------:R-:W-:Y:S05]  /*7c10*/  BRA `(.L_x_124) ;  /* 0xffffffa800287947 */ /* 0x000fea000383ffff */
.L_x_38:
[----:B----4-:R-:W-:-:S07]  /*7c20*/  MOV R0, UR5 ;  /* 0x0000000500007c02 */ /* 0x010fce0008000f00 */
.L_x_125:
[----:B-1----:R1:W2:Y:S02]  /*7c30*/  SYNCS.PHASECHK.TRANS64.TRYWAIT P0, [R0+URZ], R3 ;  /* 0x00000003000075a7 */ /* 0x0022a400080011ff */
[----:B--2---:R-:W-:Y:S05]  /*7c40*/  @!P0 NANOSLEEP.SYNCS 0x989680 ;  /* 0x009896800000895d */ /* 0x004fea0003900000 */
[----:B------:R-:W2:Y:S02]  /*7c50*/  @!P0 SYNCS.PHASECHK.TRANS64 P0, [R0+URZ], R3 ;  /* 0x00000003000085a7 */ /* 0x000ea400080010ff */
[----:B--2---:R-:W-:Y:S05]  /*7c60*/  @!P0 BRA `(.L_x_125) ;  /* 0xfffffffc00f08947 */ /* 0x004fea000383ffff */
[----:B------:R-:W-:Y:S05]  /*7c70*/  BRA `(.L_x_126) ;  /* 0xffffffa800347947 */ /* 0x000fea000383ffff */
.L_x_39:
[----:B----4-:R-:W-:-:S07]  /*7c80*/  MOV R0, UR5 ;  /* 0x0000000500007c02 */ /* 0x010fce0008000f00 */
.L_x_127:
[----:B-1----:R1:W2:Y:S02]  /*7c90*/  SYNCS.PHASECHK.TRANS64.TRYWAIT P0, [R0+URZ], R3 ;  /* 0x00000003000075a7 */ /* 0x0022a400080011ff */
[----:B--2---:R-:W-:Y:S05]  /*7ca0*/  @!P0 NANOSLEEP.SYNCS 0x989680 ;  /* 0x009896800000895d */ /* 0x004fea0003900000 */
[----:B------:R-:W2:Y:S02]  /*7cb0*/  @!P0 SYNCS.PHASECHK.TRANS64 P0, [R0+URZ], R3 ;  /* 0x00000003000085a7 */ /* 0x000ea400080010ff */
[----:B--2---:R-:W-:Y:S05]  /*7cc0*/  @!P0 BRA `(.L_x_127) ;  /* 0xfffffffc00f08947 */ /* 0x004fea000383ffff */
[----:B------:R-:W-:Y:S05]  /*7cd0*/  BRA `(.L_x_128) ;  /* 0xffffffa800407947 */ /* 0x000fea000383ffff */
.L_x_40:
[----:B----4-:R-:W-:-:S07]  /*7ce0*/  MOV R0, UR5 ;  /* 0x0000000500007c02 */ /* 0x010fce0008000f00 */
.L_x_129:
[----:B-1----:R1:W2:Y:S02]  /*7cf0*/  SYNCS.PHASECHK.TRANS64.TRYWAIT P0, [R0+URZ], R3 ;  /* 0x00000003000075a7 */ /* 0x0022a400080011ff */
[----:B--2---:R-:W-:Y:S05]  /*7d00*/  @!P0 NANOSLEEP.SYNCS 0x989680 ;  /* 0x009896800000895d */ /* 0x004fea0003900000 */
[----:B------:R-:W2:Y:S02]  /*7d10*/  @!P0 SYNCS.PHASECHK.TRANS64 P0, [R0+URZ], R3 ;  /* 0x00000003000085a7 */ /* 0x000ea400080010ff */
[----:B--2---:R-:W-:Y:S05]  /*7d20*/  @!P0 BRA `(.L_x_129) ;  /* 0xfffffffc00f08947 */ /* 0x004fea000383ffff */
[----:B------:R-:W-:Y:S05]  /*7d30*/  BRA `(.L_x_130) ;  /* 0xffffffa8004c7947 */ /* 0x000fea000383ffff */
.L_x_41:
[----:B----4-:R-:W-:-:S07]  /*7d40*/  MOV R0, UR5 ;  /* 0x0000000500007c02 */ /* 0x010fce0008000f00 */
.L_x_131:
[----:B-1----:R1:W2:Y:S02]  /*7d50*/  SYNCS.PHASECHK.TRANS64.TRYWAIT P0, [R0+URZ], R3 ;  /* 0x00000003000075a7 */ /* 0x0022a400080011ff */
[----:B--2---:R-:W-:Y:S05]  /*7d60*/  @!P0 NANOSLEEP.SYNCS 0x989680 ;  /* 0x009896800000895d */ /* 0x004fea0003900000 */
[----:B------:R-:W2:Y:S02]  /*7d70*/  @!P0 SYNCS.PHASECHK.TRANS64 P0, [R0+URZ], R3 ;  /* 0x00000003000085a7 */ /* 0x000ea400080010ff */
[----:B--2---:R-:W-:Y:S05]  /*7d80*/  @!P0 BRA `(.L_x_131) ;  /* 0xfffffffc00f08947 */ /* 0x004fea000383ffff */
[----:B------:R-:W-:Y:S05]  /*7d90*/  BRA `(.L_x_132) ;  /* 0xffffffa800587947 */ /* 0x000fea000383ffff */
.L_x_42:
[----:B----4-:R-:W-:-:S07]  /*7da0*/  MOV R0, UR5 ;  /* 0x0000000500007c02 */ /* 0x010fce0008000f00 */
.L_x_133:
[----:B-1----:R1:W2:Y:S02]  /*7db0*/  SYNCS.PHASECHK.TRANS64.TRYWAIT P0, [R0+URZ], R3 ;  /* 0x00000003000075a7 */ /* 0x0022a400080011ff */
[----:B--2---:R-:W-:Y:S05]  /*7dc0*/  @!P0 NANOSLEEP.SYNCS 0x989680 ;  /* 0x009896800000895d */ /* 0x004fea0003900000 */
[----:B------:R-:W2:Y:S02]  /*7dd0*/  @!P0 SYNCS.PHASECHK.TRANS64 P0, [R0+URZ], R3 ;  /* 0x00000003000085a7 */ /* 0x000ea400080010ff */
[----:B--2---:R-:W-:Y:S05]  /*7de0*/  @!P0 BRA `(.L_x_133) ;  /* 0xfffffffc00f08947 */ /* 0x004fea000383ffff */
[----:B------:R-:W-:Y:S05]  /*7df0*/  BRA `(.L_x_134) ;  /* 0xffffffa800647947 */ /* 0x000fea000383ffff */
.L_x_43:
[----:B----4-:R-:W-:-:S07]  /*7e00*/  MOV R0, UR5 ;  /* 0x0000000500007c02 */ /* 0x010fce0008000f00 */
.L_x_135:
[----:B-1----:R1:W2:Y:S02]  /*7e10*/  SYNCS.PHASECHK.TRANS64.TRYWAIT P0, [R0+URZ], R3 ;  /* 0x00000003000075a7 */ /* 0x0022a400080011ff */
[----:B--2---:R-:W-:Y:S05]  /*7e20*/  @!P0 NANOSLEEP.SYNCS 0x989680 ;  /* 0x009896800000895d */ /* 0x004fea0003900000 */
[----:B------:R-:W2:Y:S02]  /*7e30*/  @!P0 SYNCS.PHASECHK.TRANS64 P0, [R0+URZ], R3 ;  /* 0x00000003000085a7 */ /* 0x000ea400080010ff */
[----:B--2---:R-:W-:Y:S05]  /*7e40*/  @!P0 BRA `(.L_x_135) ;  /* 0xfffffffc00f08947 */ /* 0x004fea000383ffff */
[----:B------:R-:W-:Y:S05]  /*7e50*/  BRA `(.L_x_136) ;  /* 0xffffffa800707947 */ /* 0x000fea000383ffff */
.L_x_44:
[----:B----4-:R-:W-:-:S07]  /*7e60*/  MOV R0, UR5 ;  /* 0x0000000500007c02 */ /* 0x010fce0008000f00 */
.L_x_137:
[----:B-1----:R1:W2:Y:S02]  /*7e70*/  SYNCS.PHASECHK.TRANS64.TRYWAIT P0, [R0+URZ], R3 ;  /* 0x00000003000075a7 */ /* 0x0022a400080011ff */
[----:B--2---:R-:W-:Y:S05]  /*7e80*/  @!P0 NANOSLEEP.SYNCS 0x989680 ;  /* 0x009896800000895d */ /* 0x004fea0003900000 */
[----:B------:R-:W2:Y:S02]  /*7e90*/  @!P0 SYNCS.PHASECHK.TRANS64 P0, [R0+URZ], R3 ;  /* 0x00000003000085a7 */ /* 0x000ea400080010ff */
[----:B--2---:R-:W-:Y:S05]  /*7ea0*/  @!P0 BRA `(.L_x_137) ;  /* 0xfffffffc00f08947 */ /* 0x004fea000383ffff */
[----:B------:R-:W-:Y:S05]  /*7eb0*/  BRA `(.L_x_138) ;  /* 0xffffffa8007c7947 */ /* 0x000fea000383ffff */
.L_x_45:
[----:B----4-:R-:W-:-:S07]  /*7ec0*/  MOV R0, UR5 ;  /* 0x0000000500007c02 */ /* 0x010fce0008000f00 */
.L_x_139:
[----:B-1----:R1:W2:Y:S02]  /*7ed0*/  SYNCS.PHASECHK.TRANS64.TRYWAIT P0, [R0+URZ], R3 ;  /* 0x00000003000075a7 */ /* 0x0022a400080011ff */
[----:B--2---:R-:W-:Y:S05]  /*7ee0*/  @!P0 NANOSLEEP.SYNCS 0x989680 ;  /* 0x009896800000895d */ /* 0x004fea0003900000 */
[----:B------:R-:W2:Y:S02]  /*7ef0*/  @!P0 SYNCS.PHASECHK.TRANS64 P0, [R0+URZ], R3 ;  /* 0x00000003000085a7 */ /* 0x000ea400080010ff */
[----:B--2---:R-:W-:Y:S05]  /*7f00*/  @!P0 BRA `(.L_x_139) ;  /* 0xfffffffc00f08947 */ /* 0x004fea000383ffff */
[----:B------:R-:W-:Y:S05]  /*7f10*/  BRA `(.L_x_140) ;  /* 0xffffffa800887947 */ /* 0x000fea000383ffff */
.L_x_46:
[----:B----4-:R-:W-:-:S07]  /*7f20*/  MOV R0, UR5 ;  /* 0x0000000500007c02 */ /* 0x010fce0008000f00 */
.L_x_141:
[----:B-1----:R1:W2:Y:S02]  /*7f30*/  SYNCS.PHASECHK.TRANS64.TRYWAIT P0, [R0+URZ], R3 ;  /* 0x00000003000075a7 */ /* 0x0022a400080011ff */
[----:B--2---:R-:W-:Y:S05]  /*7f40*/  @!P0 NANOSLEEP.SYNCS 0x989680 ;  /* 0x009896800000895d */ /* 0x004fea0003900000 */
[----:B------:R-:W2:Y:S02]  /*7f50*/  @!P0 SYNCS.PHASECHK.TRANS64 P0, [R0+URZ], R3 ;  /* 0x00000003000085a7 */ /* 0x000ea400080010ff */
[----:B--2---:R-:W-:Y:S05]  /*7f60*/  @!P0 BRA `(.L_x_141) ;  /* 0xfffffffc00f08947 */ /* 0x004fea000383ffff */
[----:B------:R-:W-:Y:S05]  /*7f70*/  BRA `(.L_x_142) ;  /* 0xffffffa800947947 */ /* 0x000fea000383ffff */
.L_x_47:
[----:B----4-:R-:W-:-:S07]  /*7f80*/  MOV R0, UR5 ;  /* 0x0000000500007c02 */ /* 0x010fce0008000f00 */
.L_x_143:
[----:B-1----:R1:W2:Y:S02]  /*7f90*/  SYNCS.PHASECHK.TRANS64.TRYWAIT P0, [R0+URZ], R3 ;  /* 0x00000003000075a7 */ /* 0x0022a400080011ff */
[----:B--2---:R-:W-:Y:S05]  /*7fa0*/  @!P0 NANOSLEEP.SYNCS 0x989680 ;  /* 0x009896800000895d */ /* 0x004fea0003900000 */
[----:B------:R-:W2:Y:S02]  /*7fb0*/  @!P0 SYNCS.PHASECHK.TRANS64 P0, [R0+URZ], R3 ;  /* 0x00000003000085a7 */ /* 0x000ea400080010ff */
[----:B--2---:R-:W-:Y:S05]  /*7fc0*/  @!P0 BRA `(.L_x_143) ;  /* 0xfffffffc00f08947 */ /* 0x004fea000383ffff */
[----:B------:R-:W-:Y:S05]  /*7fd0*/  BRA `(.L_x_144) ;  /* 0xffffffa800a07947 */ /* 0x000fea000383ffff */
.L_x_48:
[----:B----4-:R-:W-:-:S07]  /*7fe0*/  MOV R0, UR5 ;  /* 0x0000000500007c02 */ /* 0x010fce0008000f00 */
.L_x_145:
[----:B-1----:R1:W2:Y:S02]  /*7ff0*/  SYNCS.PHASECHK.TRANS64.TRYWAIT P0, [R0+URZ], R3 ;  /* 0x00000003000075a7 */ /* 0x0022a400080011ff */
[----:B--2---:R-:W-:Y:S05]  /*8000*/  @!P0 NANOSLEEP.SYNCS 0x989680 ;  /* 0x009896800000895d */ /* 0x004fea0003900000 */
[----:B------:R-:W2:Y:S02]  /*8010*/  @!P0 SYNCS.PHASECHK.TRANS64 P0, [R0+URZ], R3 ;  /* 0x00000003000085a7 */ /* 0x000ea400080010ff */
[----:B--2---:R-:W-:Y:S05]  /*8020*/  @!P0 BRA `(.L_x_145) ;  /* 0xfffffffc00f08947 */ /* 0x004fea000383ffff */
[----:B------:R-:W-:Y:S05]  /*8030*/  BRA `(.L_x_146) ;  /* 0xffffffa800ac7947 */ /* 0x000fea000383ffff */
.L_x_49:
[----:B----4-:R-:W-:-:S07]  /*8040*/  MOV R0, UR5 ;  /* 0x0000000500007c02 */ /* 0x010fce0008000f00 */
.L_x_147:
[----:B-1----:R1:W2:Y:S02]  /*8050*/  SYNCS.PHASECHK.TRANS64.TRYWAIT P0, [R0+URZ], R3 ;  /* 0x00000003000075a7 */ /* 0x0022a400080011ff */
[----:B--2---:R-:W-:Y:S05]  /*8060*/  @!P0 NANOSLEEP.SYNCS 0x989680 ;  /* 0x009896800000895d */ /* 0x004fea0003900000 */
[----:B------:R-:W2:Y:S02]  /*8070*/  @!P0 SYNCS.PHASECHK.TRANS64 P0, [R0+URZ], R3 ;  /* 0x00000003000085a7 */ /* 0x000ea400080010ff */
[----:B--2---:R-:W-:Y:S05]  /*8080*/  @!P0 BRA `(.L_x_147) ;  /* 0xfffffffc00f08947 */ /* 0x004fea000383ffff */
[----:B------:R-:W-:Y:S05]  /*8090*/  BRA `(.L_x_148) ;  /* 0xffffffa800b87947 */ /* 0x000fea000383ffff */
.L_x_50:
[----:B----4-:R-:W-:-:S07]  /*80a0*/  MOV R0, UR5 ;  /* 0x0000000500007c02 */ /* 0x010fce0008000f00 */
.L_x_149:
[----:B-1----:R1:W2:Y:S02]  /*80b0*/  SYNCS.PHASECHK.TRANS64.TRYWAIT P0, [R0+URZ], R3 ;  /* 0x00000003000075a7 */ /* 0x0022a400080011ff */
[----:B--2---:R-:W-:Y:S05]  /*80c0*/  @!P0 NANOSLEEP.SYNCS 0x989680 ;  /* 0x009896800000895d */ /* 0x004fea0003900000 */
[----:B------:R-:W2:Y:S02]  /*80d0*/  @!P0 SYNCS.PHASECHK.TRANS64 P0, [R0+URZ], R3 ;  /* 0x00000003000085a7 */ /* 0x000ea400080010ff */
[----:B--2---:R-:W-:Y:S05]  /*80e0*/  @!P0 BRA `(.L_x_149) ;  /* 0xfffffffc00f08947 */ /* 0x004fea000383ffff */
[----:B------:R-:W-:Y:S05]  /*80f0*/  BRA `(.L_x_150) ;  /* 0xffffffa800c47947 */ /* 0x000fea000383ffff */
.L_x_51:
[----:B----4-:R-:W-:-:S07]  /*8100*/  MOV R0, UR5 ;  /* 0x0000000500007c02 */ /* 0x010fce0008000f00 */
.L_x_151:
[----:B-1----:R1:W2:Y:S02]  /*8110*/  SYNCS.PHASECHK.TRANS64.TRYWAIT P0, [R0+URZ], R3 ;  /* 0x00000003000075a7 */ /* 0x0022a400080011ff */
[----:B--2---:R-:W-:Y:S05]  /*8120*/  @!P0 NANOSLEEP.SYNCS 0x989680 ;  /* 0x009896800000895d */ /* 0x004fea0003900000 */
[----:B------:R-:W2:Y:S02]  /*8130*/  @!P0 SYNCS.PHASECHK.TRANS64 P0, [R0+URZ], R3 ;  /* 0x00000003000085a7 */ /* 0x000ea400080010ff */
[----:B--2---:R-:W-:Y:S05]  /*8140*/  @!P0 BRA `(.L_x_151) ;  /* 0xfffffffc00f08947 */ /* 0x004fea000383ffff */
[----:B------:R-:W-:Y:S05]  /*8150*/  BRA `(.L_x_152) ;  /* 0xffffffa800d07947 */ /* 0x000fea000383ffff */
.L_x_52:
[----:B----4-:R-:W-:-:S07]  /*8160*/  MOV R0, UR5 ;  /* 0x0000000500007c02 */ /* 0x010fce0008000f00 */
.L_x_153:
[----:B-1----:R1:W2:Y:S02]  /*8170*/  SYNCS.PHASECHK.TRANS64.TRYWAIT P0, [R0+URZ], R3 ;  /* 0x00000003000075a7 */ /* 0x0022a400080011ff */
[----:B--2---:R-:W-:Y:S05]  /*8180*/  @!P0 NANOSLEEP.SYNCS 0x989680 ;  /* 0x009896800000895d */ /* 0x004fea0003900000 */
[----:B------:R-:W2:Y:S02]  /*8190*/  @!P0 SYNCS.PHASECHK.TRANS64 P0, [R0+URZ], R3 ;  /* 0x00000003000085a7 */ /* 0x000ea400080010ff */
[----:B--2---:R-:W-:Y:S05]  /*81a0*/  @!P0 BRA `(.L_x_153) ;  /* 0xfffffffc00f08947 */ /* 0x004fea000383ffff */
[----:B------:R-:W-:Y:S05]  /*81b0*/  BRA `(.L_x_154) ;  /* 0xffffffa800dc7947 */ /* 0x000fea000383ffff */
.L_x_55:
[----:B-1----:R1:W2:Y:S02]  /*81c0*/  SYNCS.PHASECHK.TRANS64.TRYWAIT P0, [R0+URZ+0x1a0], R5 ;  /* 0x0001a005000075a7 */ /* 0x0022a400080011ff */
[----:B--2---:R-:W-:Y:S05]  /*81d0*/  @!P0 NANOSLEEP.SYNCS 0x989680 ;  /* 0x009896800000895d */ /* 0x004fea0003900000 */
[----:B------:R-:W2:Y:S02]  /*81e0*/  @!P0 SYNCS.PHASECHK.TRANS64 P0, [R0+URZ+0x1a0], R5 ;  /* 0x0001a005000085a7 */ /* 0x000ea400080010ff */
[----:B--2---:R-:W-:Y:S05]  /*81f0*/  @!P0 BRA `(.L_x_55) ;  /* 0xfffffffc00f08947 */ /* 0x004fea000383ffff */
[----:B------:R-:W-:Y:S05]  /*8200*/  BRA `(.L_x_155) ;  /* 0xffffffac00387947 */ /* 0x000fea000383ffff */
.L_x_56:
[----:B------:R-:W-:-:S07]  /*8210*/  MOV R0, UR5 ;  /* 0x0000000500007c02 */ /* 0x000fce0008000f00 */
.L_x_156:
[----:B-1----:R1:W2:Y:S02]  /*8220*/  SYNCS.PHASECHK.TRANS64.TRYWAIT P0, [R0+URZ+0x150], R5 ;  /* 0x00015005000075a7 */ /* 0x0022a400080011ff */
[----:B--2---:R-:W-:Y:S05]  /*8230*/  @!P0 NANOSLEEP.SYNCS 0x989680 ;  /* 0x009896800000895d */ /* 0x004fea0003900000 */
[----:B------:R-:W2:Y:S02]  /*8240*/  @!P0 SYNCS.PHASECHK.TRANS64 P0, [R0+URZ+0x150], R5 ;  /* 0x00015005000085a7 */ /* 0x000ea400080010ff */
[----:B--2---:R-:W-:Y:S05]  /*8250*/  @!P0 BRA `(.L_x_156) ;  /* 0xfffffffc00f08947 */ /* 0x004fea000383ffff */
[----:B------:R-:W-:Y:S05]  /*8260*/  BRA `(.L_x_157) ;  /* 0xffffffac00487947 */ /* 0x000fea000383ffff */
.L_x_57:
[----:B-1----:R1:W2:Y:S02]  /*8270*/  SYNCS.PHASECHK.TRANS64.TRYWAIT P1, [R0+URZ+0x140], R5 ;  /* 0x00014005000075a7 */ /* 0x0022a400080211ff */
[----:B--2---:R-:W-:Y:S05]  /*8280*/  @!P1 NANOSLEEP.SYNCS 0x989680 ;  /* 0x009896800000995d */ /* 0x004fea0003900000 */
[----:B------:R-:W2:Y:S02]  /*8290*/  @!P1 SYNCS.PHASECHK.TRANS64 P1, [R0+URZ+0x140], R5 ;  /* 0x00014005000095a7 */ /* 0x000ea400080210ff */
[----:B--2---:R-:W-:Y:S05]  /*82a0*/  @!P1 BRA `(.L_x_57) ;  /* 0xfffffffc00f09947 */ /* 0x004fea000383ffff */
[----:B------:R-:W-:Y:S05]  /*82b0*/  BRA `(.L_x_158) ;  /* 0xffffffac00787947 */ /* 0x000fea000383ffff */
.L_x_60:
[----:B------:R-:W-:-:S07]  /*82c0*/  MOV R0, UR5 ;  /* 0x0000000500007c02 */ /* 0x000fce0008000f00 */
.L_x_159:
[----:B-1----:R1:W2:Y:S02]  /*82d0*/  SYNCS.PHASECHK.TRANS64.TRYWAIT P0, [R0+URZ+0x150], R3 ;  /* 0x00015003000075a7 */ /* 0x0022a400080011ff */
[----:B--2---:R-:W-:Y:S05]  /*82e0*/  @!P0 NANOSLEEP.SYNCS 0x989680 ;  /* 0x009896800000895d */ /* 0x004fea0003900000 */
[----:B------:R-:W2:Y:S02]  /*82f0*/  @!P0 SYNCS.PHASECHK.TRANS64 P0, [R0+URZ+0x150], R3 ;  /* 0x00015003000085a7 */ /* 0x000ea400080010ff */
[----:B--2---:R-:W-:Y:S05]  /*8300*/  @!P0 BRA `(.L_x_159) ;  /* 0xfffffffc00f08947 */ /* 0x004fea000383ffff */
[----:B------:R-:W-:Y:S05]  /*8310*/  BRA `(.L_x_59) ;  /* 0xffffffac00cc7947 */ /* 0x000fea000383ffff */
.L_x_67:
[----:B-1----:R1:W2:Y:S02]  /*8320*/  SYNCS.PHASECHK.TRANS64.TRYWAIT P1, [R0+URZ+0x140], R5 ;  /* 0x00014005000075a7 */ /* 0x0022a400080211ff */
[----:B--2---:R-:W-:Y:S05]  /*8330*/  @!P1 NANOSLEEP.SYNCS 0x989680 ;  /* 0x009896800000995d */ /* 0x004fea0003900000 */
[----:B------:R-:W2:Y:S02]  /*8340*/  @!P1 SYNCS.PHASECHK.TRANS64 P1, [R0+URZ+0x140], R5 ;  /* 0x00014005000095a7 */ /* 0x000ea400080210ff */
[----:B--2---:R-:W-:Y:S05]  /*8350*/  @!P1 BRA `(.L_x_67) ;  /* 0xfffffffc00f09947 */ /* 0x004fea000383ffff */
[----:B------:R-:W-:Y:S05]  /*8360*/  BRA `(.L_x_160) ;  /* 0xffffffb4002c7947 */ /* 0x000fea000383ffff */
.L_x_68:
[----:B------:R-:W-:-:S07]  /*8370*/  MOV R3, UR8 ;  /* 0x0000000800037c02 */ /* 0x000fce0008000f00 */
.L_x_161:
[----:B-1----:R1:W2:Y:S02]  /*8380*/  SYNCS.PHASECHK.TRANS64.TRYWAIT P0, [R3+URZ+0x180], R0 ;  /* 0x00018000030075a7 */ /* 0x0022a400080011ff */
[----:B--2---:R-:W-:Y:S05]  /*8390*/  @!P0 NANOSLEEP.SYNCS 0x989680 ;  /* 0x009896800000895d */ /* 0x004fea0003900000 */
[----:B------:R-:W2:Y:S02]  /*83a0*/  @!P0 SYNCS.PHASECHK.TRANS64 P0, [R3+URZ+0x180], R0 ;  /* 0x00018000030085a7 */ /* 0x000ea400080010ff */
[----:B--2---:R-:W-:Y:S05]  /*83b0*/  @!P0 BRA `(.L_x_161) ;  /* 0xfffffffc00f08947 */ /* 0x004fea000383ffff */
[----:B------:R-:W-:Y:S05]  /*83c0*/  BRA `(.L_x_162) ;  /* 0xffffffb4007c7947 */ /* 0x000fea000383ffff */
.L_x_71:
[----:B------:R-:W-:Y:S07]  /*83d0*/  MOV R0, UR7 ;  /* 0x0000000700007c02 */ /* 0x000fee0008000f00 */
.L_x_163:
[----:B-1----:R1:W2:Y:S02]  /*83e0*/  SYNCS.PHASECHK.TRANS64.TRYWAIT P0, [R0+URZ], R3 ;  /* 0x00000003000075a7 */ /* 0x0022a400080011ff */
[----:B--2---:R-:W-:Y:S05]  /*83f0*/  @!P0 NANOSLEEP.SYNCS 0x989680 ;  /* 0x009896800000895d */ /* 0x004fea0003900000 */
[----:B------:R-:W2:Y:S02]  /*8400*/  @!P0 SYNCS.PHASECHK.TRANS64 P0, [R0+URZ], R3 ;  /* 0x00000003000085a7 */ /* 0x000ea400080010ff */
[----:B--2---:R-:W-:Y:S05]  /*8410*/  @!P0 BRA `(.L_x_163) ;  /* 0xfffffffc00f08947 */ /* 0x004fea000383ffff */
[----:B------:R-:W-:Y:S05]  /*8420*/  BRA `(.L_x_70) ;  /* 0xffffffb400987947 */ /* 0x000fea000383ffff */
.L_x_74:
[----:B------:R-:W-:-:S07]  /*8430*/  MOV R0, UR5 ;  /* 0x0000000500007c02 */ /* 0x000fce0008000f00 */
.L_x_164:
[----:B--2---:R2:W3:Y:S02]  /*8440*/  SYNCS.PHASECHK.TRANS64.TRYWAIT P0, [R0+URZ], R3 ;  /* 0x00000003000075a7 */ /* 0x0044e400080011ff */
[----:B---3--:R-:W-:Y:S05]  /*8450*/  @!P0 NANOSLEEP.SYNCS 0x989680 ;  /* 0x009896800000895d */ /* 0x008fea0003900000 */
[----:B------:R-:W3:Y:S02]  /*8460*/  @!P0 SYNCS.PHASECHK.TRANS64 P0, [R0+URZ], R3 ;  /* 0x00000003000085a7 */ /* 0x000ee400080010ff */
[----:B---3--:R-:W-:Y:S05]  /*8470*/  @!P0 BRA `(.L_x_164) ;  /* 0xfffffffc00f08947 */ /* 0x008fea000383ffff */
[----:B------:R-:W-:Y:S05]  /*8480*/  BRA `(.L_x_165) ;  /* 0xffffffb8004c7947 */ /* 0x000fea000383ffff */
.L_x_75:
[----:B------:R-:W-:-:S07]  /*8490*/  MOV R0, UR5 ;  /* 0x0000000500007c02 */ /* 0x000fce0008000f00 */
.L_x_166:
[----:B-1----:R1:W2:Y:S02]  /*84a0*/  SYNCS.PHASECHK.TRANS64.TRYWAIT P0, [R0+URZ], R3 ;  /* 0x00000003000075a7 */ /* 0x0022a400080011ff */
[----:B--2---:R-:W-:Y:S05]  /*84b0*/  @!P0 NANOSLEEP.SYNCS 0x989680 ;  /* 0x009896800000895d */ /* 0x004fea0003900000 */
[----:B------:R-:W2:Y:S02]  /*84c0*/  @!P0 SYNCS.PHASECHK.TRANS64 P0, [R0+URZ], R3 ;  /* 0x00000003000085a7 */ /* 0x000ea400080010ff */
[----:B--2---:R-:W-:Y:S05]  /*84d0*/  @!P0 BRA `(.L_x_166) ;  /* 0xfffffffc00f08947 */ /* 0x004fea000383ffff */
[----:B------:R-:W-:Y:S05]  /*84e0*/  BRA `(.L_x_167) ;  /* 0xffffffb800587947 */ /* 0x000fea000383ffff */
.L_x_76:
[----:B------:R-:W-:-:S07]  /*84f0*/  MOV R0, UR5 ;  /* 0x0000000500007c02 */ /* 0x000fce0008000f00 */
.L_x_168:
[----:B-1----:R1:W2:Y:S02]  /*8500*/  SYNCS.PHASECHK.TRANS64.TRYWAIT P0, [R0+URZ], R3 ;  /* 0x00000003000075a7 */ /* 0x0022a400080011ff */
[----:B--2---:R-:W-:Y:S05]  /*8510*/  @!P0 NANOSLEEP.SYNCS 0x989680 ;  /* 0x009896800000895d */ /* 0x004fea0003900000 */
[----:B------:R-:W2:Y:S02]  /*8520*/  @!P0 SYNCS.PHASECHK.TRANS64 P0, [R0+URZ], R3 ;  /* 0x00000003000085a7 */ /* 0x000ea400080010ff */
[----:B--2---:R-:W-:Y:S05]  /*8530*/  @!P0 BRA `(.L_x_168) ;  /* 0xfffffffc00f08947 */ /* 0x004fea000383ffff */
[----:B------:R-:W-:Y:S05]  /*8540*/  BRA `(.L_x_169) ;  /* 0xffffffb800647947 */ /* 0x000fea000383ffff */
.L_x_77:
[----:B------:R-:W-:-:S07]  /*8550*/  MOV R0, UR7 ;  /* 0x0000000700007c02 */ /* 0x000fce0008000f00 */
.L_x_170:
[----:B-1----:R1:W2:Y:S02]  /*8560*/  SYNCS.PHASECHK.TRANS64.TRYWAIT P0, [R0+URZ], R3 ;  /* 0x00000003000075a7 */ /* 0x0022a400080011ff */
[----:B--2---:R-:W-:Y:S05]  /*8570*/  @!P0 NANOSLEEP.SYNCS 0x989680 ;  /* 0x009896800000895d */ /* 0x004fea0003900000 */
[----:B------:R-:W2:Y:S02]  /*8580*/  @!P0 SYNCS.PHASECHK.TRANS64 P0, [R0+URZ], R3 ;  /* 0x00000003000085a7 */ /* 0x000ea400080010ff */
[----:B--2---:R-:W-:Y:S05]  /*8590*/  @!P0 BRA `(.L_x_170) ;  /* 0xfffffffc00f08947 */ /* 0x004fea000383ffff */
[----:B------:R-:W-:Y:S05]  /*85a0*/  BRA `(.L_x_171) ;  /* 0xffffffb800707947 */ /* 0x000fea000383ffff */
.L_x_82:
[----:B--2---:R2:W3:Y:S02]  /*85b0*/  SYNCS.PHASECHK.TRANS64.TRYWAIT P0, [R0+URZ+0x140], R3 ;  /* 0x00014003000075a7 */ /* 0x0044e400080011ff */
[----:B---3--:R-:W-:Y:S05]  /*85c0*/  @!P0 NANOSLEEP.SYNCS 0x989680 ;  /* 0x009896800000895d */ /* 0x008fea0003900000 */
[----:B------:R-:W3:Y:S02]  /*85d0*/  @!P0 SYNCS.PHASECHK.TRANS64 P0, [R0+URZ+0x140], R3 ;  /* 0x00014003000085a7 */ /* 0x000ee400080010ff */
[----:B---3--:R-:W-:Y:S05]  /*85e0*/  @!P0 BRA `(.L_x_82) ;  /* 0xfffffffc00f08947 */ /* 0x008fea000383ffff */
[----:B------:R-:W-:Y:S05]  /*85f0*/  BRA `(.L_x_172) ;  /* 0xffffffbc00747947 */ /* 0x000fea000383ffff */
.L_x_85:
[----:B------:R-:W-:Y:S07]  /*8600*/  MOV R0, UR7 ;  /* 0x0000000700007c02 */ /* 0x000fee0008000f00 */
.L_x_173:
[----:B--2---:R2:W3:Y:S02]  /*8610*/  SYNCS.PHASECHK.TRANS64.TRYWAIT P0, [R0+URZ+0x138], R3 ;  /* 0x00013803000075a7 */ /* 0x0044e400080011ff */
[----:B---3--:R-:W-:Y:S05]  /*8620*/  @!P0 NANOSLEEP.SYNCS 0x989680 ;  /* 0x009896800000895d */ /* 0x008fea0003900000 */
[----:B------:R-:W3:Y:S02]  /*8630*/  @!P0 SYNCS.PHASECHK.TRANS64 P0, [R0+URZ+0x138], R3 ;  /* 0x00013803000085a7 */ /* 0x000ee400080010ff */
[----:B---3--:R-:W-:Y:S05]  /*8640*/  @!P0 BRA `(.L_x_173) ;  /* 0xfffffffc00f08947 */ /* 0x008fea000383ffff */
[----:B------:R-:W-:Y:S05]  /*8650*/  BRA `(.L_x_84) ;  /* 0xffffffc000547947 */ /* 0x000fea000383ffff */
.L_x_88:
[----:B--2---:R-:W-:Y:S07]  /*8660*/  MOV R3, UR7 ;  /* 0x0000000700037c02 */ /* 0x004fee0008000f00 */
.L_x_174:
[----:B-1----:R1:W2:Y:S02]  /*8670*/  SYNCS.PHASECHK.TRANS64.TRYWAIT P0, [R3+URZ+0x120], R12 ;  /* 0x0001200c030075a7 */ /* 0x0022a400080011ff */
[----:B--2---:R-:W-:Y:S05]  /*8680*/  @!P0 NANOSLEEP.SYNCS 0x989680 ;  /* 0x009896800000895d */ /* 0x004fea0003900000 */
[----:B------:R-:W2:Y:S02]  /*8690*/  @!P0 SYNCS.PHASECHK.TRANS64 P0, [R3+URZ+0x120], R12 ;  /* 0x0001200c030085a7 */ /* 0x000ea400080010ff */
[----:B--2---:R-:W-:Y:S05]  /*86a0*/  @!P0 BRA `(.L_x_174) ;  /* 0xfffffffc00f08947 */ /* 0x004fea000383ffff */
[----:B------:R-:W-:Y:S05]  /*86b0*/  BRA `(.L_x_175) ;  /* 0xffffffc000cc7947 */ /* 0x000fea000383ffff */
.L_x_89:
[----:B------:R-:W-:Y:S07]  /*86c0*/  MOV R3, UR7 ;  /* 0x0000000700037c02 */ /* 0x000fee0008000f00 */
.L_x_176:
[----:B-1----:R1:W2:Y:S02]  /*86d0*/  SYNCS.PHASECHK.TRANS64.TRYWAIT P0, [R3+URZ+0x128], R12 ;  /* 0x0001280c030075a7 */ /* 0x0022a400080011ff */
[----:B--2---:R-:W-:Y:S05]  /*86e0*/  @!P0 NANOSLEEP.SYNCS 0x989680 ;  /* 0x009896800000895d */ /* 0x004fea0003900000 */
[----:B------:R-:W2:Y:S02]  /*86f0*/  @!P0 SYNCS.PHASECHK.TRANS64 P0, [R3+URZ+0x128], R12 ;  /* 0x0001280c030085a7 */ /* 0x000ea400080010ff */
[----:B--2---:R-:W-:Y:S05]  /*8700*/  @!P0 BRA `(.L_x_176) ;  /* 0xfffffffc00f08947 */ /* 0x004fea000383ffff */
[----:B------:R-:W-:Y:S05]  /*8710*/  BRA `(.L_x_177) ;  /* 0xffffffc4004c7947 */ /* 0x000fea000383ffff */
.L_x_91:
[----:B------:R-:W-:-:S07]  /*8720*/  MOV R0, UR7 ;  /* 0x0000000700007c02 */ /* 0x000fce0008000f00 */
.L_x_178:
[----:B-1----:R1:W3:Y:S02]  /*8730*/  SYNCS.PHASECHK.TRANS64.TRYWAIT P0, [R0+URZ+0x120], R3 ;  /* 0x00012003000075a7 */ /* 0x0022e400080011ff */
[----:B---3--:R-:W-:Y:S05]  /*8740*/  @!P0 NANOSLEEP.SYNCS 0x989680 ;  /* 0x009896800000895d */ /* 0x008fea0003900000 */
[----:B------:R-:W3:Y:S02]  /*8750*/  @!P0 SYNCS.PHASECHK.TRANS64 P0, [R0+URZ+0x120], R3 ;  /* 0x00012003000085a7 */ /* 0x000ee400080010ff */
[----:B---3--:R-:W-:Y:S05]  /*8760*/  @!P0 BRA `(.L_x_178) ;  /* 0xfffffffc00f08947 */ /* 0x008fea000383ffff */
[----:B------:R-:W-:Y:S05]  /*8770*/  BRA `(.L_x_179) ;  /* 0xffffffc400bc7947 */ /* 0x000fea000383ffff */
.L_x_93:
[----:B--2---:R2:W4:Y:S02]  /*8780*/  SYNCS.PHASECHK.TRANS64.TRYWAIT P0, [R0+URZ+0x140], R3 ;  /* 0x00014003000075a7 */ /* 0x00452400080011ff */
[----:B----4-:R-:W-:Y:S05]  /*8790*/  @!P0 NANOSLEEP.SYNCS 0x989680 ;  /* 0x009896800000895d */ /* 0x010fea0003900000 */
[----:B------:R-:W4:Y:S02]  /*87a0*/  @!P0 SYNCS.PHASECHK.TRANS64 P0, [R0+URZ+0x140], R3 ;  /* 0x00014003000085a7 */ /* 0x000f2400080010ff */
[----:B----4-:R-:W-:Y:S05]  /*87b0*/  @!P0 BRA `(.L_x_93) ;  /* 0xfffffffc00f08947 */ /* 0x010fea000383ffff */
[----:B------:R-:W-:Y:S05]  /*87c0*/  BRA `(.L_x_180) ;  /* 0xffffffc8008c7947 */ /* 0x000fea000383ffff */
.L_x_104:
[----:B-1----:R1:W3:Y:S02]  /*87d0*/  SYNCS.PHASECHK.TRANS64.TRYWAIT P1, [R0+URZ+0x110], R3 ;  /* 0x00011003000075a7 */ /* 0x0022e400080211ff */
[----:B---3--:R-:W-:Y:S05]  /*87e0*/  @!P1 NANOSLEEP.SYNCS 0x989680 ;  /* 0x009896800000995d */ /* 0x008fea0003900000 */
[----:B------:R-:W3:Y:S02]  /*87f0*/  @!P1 SYNCS.PHASECHK.TRANS64 P1, [R0+URZ+0x110], R3 ;  /* 0x00011003000095a7 */ /* 0x000ee400080210ff */
[----:B---3--:R-:W-:Y:S05]  /*8800*/  @!P1 BRA `(.L_x_104) ;  /* 0xfffffffc00f09947 */ /* 0x008fea000383ffff */
[----:B------:R-:W-:Y:S05]  /*8810*/  BRA `(.L_x_103) ;  /* 0xffffffd400a47947 */ /* 0x000fea000383ffff */
.L_x_106:
[----:B---3--:R3:W4:Y:S02]  /*8820*/  SYNCS.PHASECHK.TRANS64.TRYWAIT P0, [R108+URZ+0x160], R7 ;  /* 0x000160076c0075a7 */ /* 0x00872400080011ff */
[----:B----4-:R-:W-:Y:S05]  /*8830*/  @!P0 NANOSLEEP.SYNCS 0x989680 ;  /* 0x009896800000895d */ /* 0x010fea0003900000 */
[----:B------:R-:W4:Y:S02]  /*8840*/  @!P0 SYNCS.PHASECHK.TRANS64 P0, [R108+URZ+0x160], R7 ;  /* 0x000160076c0085a7 */ /* 0x000f2400080010ff */
[----:B----4-:R-:W-:Y:S05]  /*8850*/  @!P0 BRA `(.L_x_106) ;  /* 0xfffffffc00f08947 */ /* 0x010fea000383ffff */
[----:B------:R-:W-:Y:S05]  /*8860*/  BRA `(.L_x_105) ;  /* 0xffffffd400f87947 */ /* 0x000fea000383ffff */
.L_x_114:
[----:B--2---:R2:W3:Y:S02]  /*8870*/  SYNCS.PHASECHK.TRANS64.TRYWAIT P0, [R75+URZ+0x110], R0 ;  /* 0x000110004b0075a7 */ /* 0x0044e400080011ff */
[----:B---3--:R-:W-:Y:S05]  /*8880*/  @!P0 NANOSLEEP.SYNCS 0x989680 ;  /* 0x009896800000895d */ /* 0x008fea0003900000 */
[----:B------:R-:W3:Y:S02]  /*8890*/  @!P0 SYNCS.PHASECHK.TRANS64 P0, [R75+URZ+0x110], R0 ;  /* 0x000110004b0085a7 */ /* 0x000ee400080010ff */
[----:B---3--:R-:W-:Y:S05]  /*88a0*/  @!P0 BRA `(.L_x_114) ;  /* 0xfffffffc00f08947 */ /* 0x008fea000383ffff */
[----:B------:R-:W-:Y:S05]  /*88b0*/  BRA `(.L_x_113) ;  /* 0xffffffe000ec7947 */ /* 0x000fea000383ffff */
        .weak           $__internal_0_$__cuda_sm10x_tcgen05_guardrail_trap_col_being_dealloced_not_returned_by_alloc
        .type           $__internal_0_$__cuda_sm10x_tcgen05_guardrail_trap_col_being_dealloced_not_returned_by_alloc,@function
        .size           $__internal_0_$__cuda_sm10x_tcgen05_guardrail_trap_col_being_dealloced_not_returned_by_alloc,($__internal_1_$__cuda_sm10x_tcgen05_guardrail_trap_phase_invalid_during_alloc - $__internal_0_$__cuda_sm10x_tcgen05_guardrail_trap_col_being_dealloced_not_returned_by_alloc)
$__internal_0_$__cuda_sm10x_tcgen05_guardrail_trap_col_being_dealloced_not_returned_by_alloc:
[----:B------:R-:W-:Y:S05]  /*88c0*/  BPT.TRAP 0x1 ;  /* 0x000000040000795c */ /* 0x000fea0000300000 */
[----:B------:R-:W-:-:S04]  /*88d0*/  HFMA2 R3, -RZ, RZ, 0, 0 ;  /* 0x00000000ff037431 */ /* 0x000fc800000001ff */
[----:B------:R-:W-:Y:S05]  /*88e0*/  RET.REL.NODEC R2 `(_ZN7cutlass13device_kernelINS_4gemm6kernel13GemmUniversalIN4cute5tupleIJiiiiEEENS1_10collective13CollectiveMmaINS1_35MainloopSm100TmaUmmaWarpSpecializedILi17ELi2ELi4ENS5_IJNS4_1CILi1EEESB_SB_EEEEENS5_IJNSA_ILi64EEENSA_ILi128EEESE_EEEaNS5_IJlSB_lEEEaSH_NS4_8TiledMMAINS4_8MMA_AtomIJNS4_15SM100_MMA_S8_SSIaaiLi64ELi128ELNS4_4UMMA5MajorE0ELSM_0ELNSL_8SaturateE0EEEEEENS4_6LayoutISC_NS5_IJNSA_ILi0EEESR_SR_EEEEENS5_IJNS4_10UnderscoreESU_SU_EEEEENS4_13SM90_TMA_LOADENS4_14ComposedLayoutINS4_7SwizzleILi2ELi4ELi3EEENS4_18smem_ptr_flag_bitsILi8EEENSQ_INS5_IJNSA_ILi8EEESE_EEENS5_IJSE_SB_EEEEEEEvNS4_8identityESX_S17_vS18_EENS_8epilogue10collective18CollectiveEpilogueINS1A_23Sm100TmaWarpSpecializedILi2ELi2ELi32ELb0ELb0EEEJSG_NS5_IJNSQ_ISE_SB_EES1F_EEEaSH_aSH_NS1A_6fusion15FusionCallbacksIS1E_NS1H_17LinearCombinationIaiaiLNS_15FloatRoundStyleE2EEESG_S1G_JEEENS4_5SM1004TMEM4LOAD26SM100_TMEM_LOAD_16dp32b32xESX_S17_NS4_39AutoVectorizingCopyWithAssumedAlignmentILi128EEENS4_14SM90_TMA_STOREES17_S1S_S1S_EEEvvEEEEvNT_6ParamsE) ;  /* 0xffffff7402c47950 */ /* 0x000fea0003c3ffff */
        .weak           $__internal_1_$__cuda_sm10x_tcgen05_guardrail_trap_phase_invalid_during_alloc
        .type           $__internal_1_$__cuda_sm10x_tcgen05_guardrail_trap_phase_invalid_during_alloc,@function
        .size           $__internal_1_$__cuda_sm10x_tcgen05_guardrail_trap_phase_invalid_during_alloc,($__internal_2_$__cuda_sm10x_tcgen05_guardrail_trap_unallocated_columns_being_dealloced - $__internal_1_$__cuda_sm10x_tcgen05_guardrail_trap_phase_invalid_during_alloc)
$__internal_1_$__cuda_sm10x_tcgen05_guardrail_trap_phase_invalid_during_alloc:
[----:B------:R-:W-:Y:S05]  /*88f0*/  BPT.TRAP 0x1 ;  /* 0x000000040000795c */ /* 0x000fea0000300000 */
[----:B------:R-:W-:-:S04]  /*8900*/  MOV R3, 0x0 ;  /* 0x0000000000037802 */ /* 0x000fc80000000f00 */
[----:B------:R-:W-:Y:S05]  /*8910*/  RET.REL.NODEC R2 `(_ZN7cutlass13device_kernelINS_4gemm6kernel13GemmUniversalIN4cute5tupleIJiiiiEEENS1_10collective13CollectiveMmaINS1_35MainloopSm100TmaUmmaWarpSpecializedILi17ELi2ELi4ENS5_IJNS4_1CILi1EEESB_SB_EEEEENS5_IJNSA_ILi64EEENSA_ILi128EEESE_EEEaNS5_IJlSB_lEEEaSH_NS4_8TiledMMAINS4_8MMA_AtomIJNS4_15SM100_MMA_S8_SSIaaiLi64ELi128ELNS4_4UMMA5MajorE0ELSM_0ELNSL_8SaturateE0EEEEEENS4_6LayoutISC_NS5_IJNSA_ILi0EEESR_SR_EEEEENS5_IJNS4_10UnderscoreESU_SU_EEEEENS4_13SM90_TMA_LOADENS4_14ComposedLayoutINS4_7SwizzleILi2ELi4ELi3EEENS4_18smem_ptr_flag_bitsILi8EEENSQ_INS5_IJNSA_ILi8EEESE_EEENS5_IJSE_SB_EEEEEEEvNS4_8identityESX_S17_vS18_EENS_8epilogue10collective18CollectiveEpilogueINS1A_23Sm100TmaWarpSpecializedILi2ELi2ELi32ELb0ELb0EEEJSG_NS5_IJNSQ_ISE_SB_EES1F_EEEaSH_aSH_NS1A_6fusion15FusionCallbacksIS1E_NS1H_17LinearCombinationIaiaiLNS_15FloatRoundStyleE2EEESG_S1G_JEEENS4_5SM1004TMEM4LOAD26SM100_TMEM_LOAD_16dp32b32xESX_S17_NS4_39AutoVectorizingCopyWithAssumedAlignmentILi128EEENS4_14SM90_TMA_STOREES17_S1S_S1S_EEEvvEEEEvNT_6ParamsE) ;  /* 0xffffff7402b87950 */ /* 0x000fea0003c3ffff */
        .weak           $__internal_2_$__cuda_sm10x_tcgen05_guardrail_trap_unallocated_columns_being_dealloced
        .type           $__internal_2_$__cuda_sm10x_tcgen05_guardrail_trap_unallocated_columns_being_dealloced,@function
        .size           $__internal_2_$__cuda_sm10x_tcgen05_guardrail_trap_unallocated_columns_being_dealloced,(.L_x_182 - $__internal_2_$__cuda_sm10x_tcgen05_guardrail_trap_unallocated_columns_being_dealloced)
$__internal_2_$__cuda_sm10x_tcgen05_guardrail_trap_unallocated_columns_being_dealloced:
[----:B------:R-:W-:Y:S05]  /*8920*/  BPT.TRAP 0x1 ;  /* 0x000000040000795c */ /* 0x000fea0000300000 */
[----:B------:R-:W-:-:S04]  /*8930*/  HFMA2 R3, -RZ, RZ, 0, 0 ;  /* 0x00000000ff037431 */ /* 0x000fc800000001ff */
[----:B------:R-:W-:Y:S05]  /*8940*/  RET.REL.NODEC R2 `(_ZN7cutlass13device_kernelINS_4gemm6kernel13GemmUniversalIN4cute5tupleIJiiiiEEENS1_10collective13CollectiveMmaINS1_35MainloopSm100TmaUmmaWarpSpecializedILi17ELi2ELi4ENS5_IJNS4_1CILi1EEESB_SB_EEEEENS5_IJNSA_ILi64EEENSA_ILi128EEESE_EEEaNS5_IJlSB_lEEEaSH_NS4_8TiledMMAINS4_8MMA_AtomIJNS4_15SM100_MMA_S8_SSIaaiLi64ELi128ELNS4_4UMMA5MajorE0ELSM_0ELNSL_8SaturateE0EEEEEENS4_6LayoutISC_NS5_IJNSA_ILi0EEESR_SR_EEEEENS5_IJNS4_10UnderscoreESU_SU_EEEEENS4_13SM90_TMA_LOADENS4_14ComposedLayoutINS4_7SwizzleILi2ELi4ELi3EEENS4_18smem_ptr_flag_bitsILi8EEENSQ_INS5_IJNSA_ILi8EEESE_EEENS5_IJSE_SB_EEEEEEEvNS4_8identityESX_S17_vS18_EENS_8epilogue10collective18CollectiveEpilogueINS1A_23Sm100TmaWarpSpecializedILi2ELi2ELi32ELb0ELb0EEEJSG_NS5_IJNSQ_ISE_SB_EES1F_EEEaSH_aSH_NS1A_6fusion15FusionCallbacksIS1E_NS1H_17LinearCombinationIaiaiLNS_15FloatRoundStyleE2EEESG_S1G_JEEENS4_5SM1004TMEM4LOAD26SM100_TMEM_LOAD_16dp32b32xESX_S17_NS4_39AutoVectorizingCopyWithAssumedAlignmentILi128EEENS4_14SM90_TMA_STOREES17_S1S_S1S_EEEvvEEEEvNT_6ParamsE) ;  /* 0xffffff7402ac7950 */ /* 0x000fea0003c3ffff */
.L_x_181:
[----:B------:R-:W-:-:S00]  /*8950*/  BRA `(.L_x_181) ;  /* 0xfffffffc00fc7947 */ /* 0x000fc0000383ffff */
[----:B------:R-:W-:-:S00]  /*8960*/  NOP ;  /* 0x0000000000007918 */ /* 0x000fc00000000000 */
        /* <DEDUP_REMOVED lines=9> */
.L_x_182:


//--------------------- .nv.global.init           --------------------------
	.section	.nv.global.init,"aw",@progbits
.nv.global.init:
	.type		$str$27,@object
	.size		$str$27,($str$28 - $str$27)
$str$27:
        /*0000*/ 	.byte	0x28, 0x61, 0x64, 0x64, 0x72, 0x65, 0x73, 0x73, 0x20, 0x26, 0x20, 0x6d, 0x61, 0x73, 0x6b, 0x29
        /*0010*/ 	.byte	0x20, 0x3d, 0x3d, 0x20, 0x30, 0x00
	.type		$str$28,@object
	.size		$str$28,($str$26 - $str$28)
$str$28:
        /*0016*/ 	.byte	0x2f, 0x74, 0x6d, 0x70, 0x2f, 0x63, 0x75, 0x74, 0x6c, 0x61, 0x73, 0x73, 0x5f, 0x73, 0x77, 0x65
        /*0026*/ 	.byte	0x65, 0x70, 0x5f, 0x73, 0x72, 0x63, 0x2f, 0x69, 0x6e, 0x63, 0x6c, 0x75, 0x64, 0x65, 0x2f, 0x63
        /*0036*/ 	.byte	0x75, 0x74, 0x65, 0x2f, 0x70, 0x6f, 0x69, 0x6e, 0x74, 0x65, 0x72, 0x5f, 0x66, 0x6c, 0x61, 0x67
        /*0046*/ 	.byte	0x67, 0x65, 0x64, 0x2e, 0x68, 0x70, 0x70, 0x00
	.type		$str$26,@object
	.size		$str$26,($str$25 - $str$26)
$str$26:
        /*004e*/ 	.byte	0x2f, 0x74, 0x6d, 0x70, 0x2f, 0x63, 0x75, 0x74, 0x6c, 0x61, 0x73, 0x73, 0x5f, 0x73, 0x77, 0x65
        /*005e*/ 	.byte	0x65, 0x70, 0x5f, 0x73, 0x72, 0x63, 0x2f, 0x69, 0x6e, 0x63, 0x6c, 0x75, 0x64, 0x65, 0x2f, 0x63
        /*006e*/ 	.byte	0x75, 0x74, 0x65, 0x2f, 0x61, 0x74, 0x6f, 0x6d, 0x2f, 0x63, 0x6f, 0x70, 0x79, 0x5f, 0x74, 0x72
        /*007e*/ 	.byte	0x61, 0x69, 0x74, 0x73, 0x5f, 0x73, 0x6d, 0x31, 0x30, 0x30, 0x2e, 0x68, 0x70, 0x70, 0x00
	.type		$str$25,@object
	.size		$str$25,(__unnamed_1 - $str$25)
$str$25:
        /*008d*/ 	.byte	0x28, 0x28, 0x75, 0x69, 0x6e, 0x74, 0x33, 0x32, 0x5f, 0x74, 0x28, 0x74, 0x68, 0x72, 0x65, 0x61
        /*009d*/ 	.byte	0x64, 0x49, 0x64, 0x78, 0x2e, 0x78, 0x29, 0x20, 0x2f, 0x20, 0x33, 0x32, 0x29, 0x20, 0x25, 0x20
        /*00ad*/ 	.byte	0x34, 0x29, 0x20, 0x3d, 0x3d, 0x20, 0x28, 0x28, 0x28, 0x74, 0x6d, 0x65, 0x6d, 0x5f, 0x61, 0x64
        /*00bd*/ 	.byte	0x64, 0x72, 0x20, 0x3e, 0x3e, 0x20, 0x31, 0x36, 0x29, 0x20, 0x2f, 0x20, 0x33, 0x32, 0x29, 0x20
        /*00cd*/ 	.byte	0x25, 0x20, 0x34, 0x29, 0x00
	.type		__unnamed_1,@object
	.size		__unnamed_1,(__unnamed_2 - __unnamed_1)
__unnamed_1:
        /*00d2*/ 	.byte	0x61, 0x75, 0x74, 0x6f, 0x20, 0x63, 0x75, 0x74, 0x65, 0x3a, 0x3a, 0x61, 0x73, 0x5f, 0x70, 0x6f
        /* <DEDUP_REMOVED lines=24> */
        /*0262*/ 	.byte	0x00
	.type		__unnamed_2,@object
	.size		__unnamed_2,(.L_2 - __unnamed_2)
__unnamed_2:
        /* <DEDUP_REMOVED lines=41> */
.L_2:


//--------------------- .nv.shared._ZN7cutlass13device_kernelINS_4gemm6kernel13GemmUniversalIN4cute5tupleIJiiiiEEENS1_10collective13CollectiveMmaINS1_35MainloopSm100TmaUmmaWarpSpecializedILi17ELi2ELi4ENS5_IJNS4_1CILi1EEESB_SB_EEEEENS5_IJNSA_ILi64EEENSA_ILi128EEESE_EEEaNS5_IJlSB_lEEEaSH_NS4_8TiledMMAINS4_8MMA_AtomIJNS4_15SM100_MMA_S8_SSIaaiLi64ELi128ELNS4_4UMMA5MajorE0ELSM_0ELNSL_8SaturateE0EEEEEENS4_6LayoutISC_NS5_IJNSA_ILi0EEESR_SR_EEEEENS5_IJNS4_10UnderscoreESU_SU_EEEEENS4_13SM90_TMA_LOADENS4_14ComposedLayoutINS4_7SwizzleILi2ELi4ELi3EEENS4_18smem_ptr_flag_bitsILi8EEENSQ_INS5_IJNSA_ILi8EEESE_EEENS5_IJSE_SB_EEEEEEEvNS4_8identityESX_S17_vS18_EENS_8epilogue10collective18CollectiveEpilogueINS1A_23Sm100TmaWarpSpecializedILi2ELi2ELi32ELb0ELb0EEEJSG_NS5_IJNSQ_ISE_SB_EES1F_EEEaSH_aSH_NS1A_6fusion15FusionCallbacksIS1E_NS1H_17LinearCombinationIaiaiLNS_15FloatRoundStyleE2EEESG_S1G_JEEENS4_5SM1004TMEM4LOAD26SM100_TMEM_LOAD_16dp32b32xESX_S17_NS4_39AutoVectorizingCopyWithAssumedAlignmentILi128EEENS4_14SM90_TMA_STOREES17_S1S_S1S_EEEvvEEEEvNT_6ParamsE --------------------------
	.section	.nv.shared._ZN7cutlass13device_kernelINS_4gemm6kernel13GemmUniversalIN4cute5tupleIJiiiiEEENS1_10collective13CollectiveMmaINS1_35MainloopSm100TmaUmmaWarpSpecializedILi17ELi2ELi4ENS5_IJNS4_1CILi1EEESB_SB_EEEEENS5_IJNSA_ILi64EEENSA_ILi128EEESE_EEEaNS5_IJlSB_lEEEaSH_NS4_8TiledMMAINS4_8MMA_AtomIJNS4_15SM100_MMA_S8_SSIaaiLi64ELi128ELNS4_4UMMA5MajorE0ELSM_0ELNSL_8SaturateE0EEEEEENS4_6LayoutISC_NS5_IJNSA_ILi0EEESR_SR_EEEEENS5_IJNS4_10UnderscoreESU_SU_EEEEENS4_13SM90_TMA_LOADENS4_14ComposedLayoutINS4_7SwizzleILi2ELi4ELi3EEENS4_18smem_ptr_flag_bitsILi8EEENSQ_INS5_IJNSA_ILi8EEESE_EEENS5_IJSE_SB_EEEEEEEvNS4_8identityESX_S17_vS18_EENS_8epilogue10collective18CollectiveEpilogueINS1A_23Sm100TmaWarpSpecializedILi2ELi2ELi32ELb0ELb0EEEJSG_NS5_IJNSQ_ISE_SB_EES1F_EEEaSH_aSH_NS1A_6fusion15FusionCallbacksIS1E_NS1H_17LinearCombinationIaiaiLNS_15FloatRoundStyleE2EEESG_S1G_JEEENS4_5SM1004TMEM4LOAD26SM100_TMEM_LOAD_16dp32b32xESX_S17_NS4_39AutoVectorizingCopyWithAssumedAlignmentILi128EEENS4_14SM90_TMA_STOREES17_S1S_S1S_EEEvvEEEEvNT_6ParamsE,"aw",@nobits
	.sectionflags	@""
	.align	16
	.zero		1024


//--------------------- .nv.shared.reserved.0     --------------------------
	.section	.nv.shared.reserved.0,"aw",@nobits
	.weak		__nv_reservedSMEM_offset_0_alias
	.size		__nv_reservedSMEM_offset_0_alias, 0, 64
	.other		__nv_reservedSMEM_offset_0_alias,@"STO_CUDA_RESERVED_SHARED STV_DEFAULT"
__nv_reservedSMEM_offset_0_alias:
	.zero		0
.nv.shared.reserved.0:
	.zero		64
	.weak		__nv_reservedSMEM_tcgen05_partition
	.type		__nv_reservedSMEM_tcgen05_partition,@object
	.size		__nv_reservedSMEM_tcgen05_partition,(.L_0 - __nv_reservedSMEM_tcgen05_partition)
__nv_reservedSMEM_tcgen05_partition:
	.zero		32
.L_0:


//--------------------- .nv.global                --------------------------
	.section	.nv.global,"aw",@nobits
.nv.global:
	.type		_ZN40_INTERNAL_050de0ee_4_k_cu_14fcd0e2_286404cute1_E,@object
	.size		_ZN40_INTERNAL_050de0ee_4_k_cu_14fcd0e2_286404cute1_E,(_ZN40_INTERNAL_050de0ee_4_k_cu_14fcd0e2_286404cuda3std3__45__cpo6cbeginE - _ZN40_INTERNAL_050de0ee_4_k_cu_14fcd0e2_286404cute1_E)
_ZN40_INTERNAL_050de0ee_4_k_cu_14fcd0e2_286404cute1_E:
	.zero		1
	.type		_ZN40_INTERNAL_050de0ee_4_k_cu_14fcd0e2_286404cuda3std3__45__cpo6cbeginE,@object
	.size		_ZN40_INTERNAL_050de0ee_4_k_cu_14fcd0e2_286404cuda3std3__45__cpo6cbeginE,(_ZN40_INTERNAL_050de0ee_4_k_cu_14fcd0e2_286404cuda3std3__48in_placeE - _ZN40_INTERNAL_050de0ee_4_k_cu_14fcd0e2_286404cuda3std3__45__cpo6cbeginE)
_ZN40_INTERNAL_050de0ee_4_k_cu_14fcd0e2_286404cuda3std3__45__cpo6cbeginE:
	.zero		1
	.type		_ZN40_INTERNAL_050de0ee_4_k_cu_14fcd0e2_286404cuda3std3__48in_placeE,@object
	.size		_ZN40_INTERNAL_050de0ee_4_k_cu_14fcd0e2_286404cuda3std3__48in_placeE,(_ZN40_INTERNAL_050de0ee_4_k_cu_14fcd0e2_286404cuda3std6ranges3__45__cpo9iter_moveE - _ZN40_INTERNAL_050de0ee_4_k_cu_14fcd0e2_286404cuda3std3__48in_placeE)
_ZN40_INTERNAL_050de0ee_4_k_cu_14fcd0e2_286404cuda3std3__48in_placeE:
	.zero		1
	.type		_ZN40_INTERNAL_050de0ee_4_k_cu_14fcd0e2_286404cuda3std6ranges3__45__cpo9iter_moveE,@object
	.size		_ZN40_INTERNAL_050de0ee_4_k_cu_14fcd0e2_286404cuda3std6ranges3__45__cpo9iter_moveE,(_ZN40_INTERNAL_050de0ee_4_k_cu_14fcd0e2_286404cuda3std3__45__cpo5beginE - _ZN40_INTERNAL_050de0ee_4_k_cu_14fcd0e2_286404cuda3std6ranges3__45__cpo9iter_moveE)
_ZN40_INTERNAL_050de0ee_4_k_cu_14fcd0e2_286404cuda3std6ranges3__45__cpo9iter_moveE:
	.zero		1
	.type		_ZN40_INTERNAL_050de0ee_4_k_cu_14fcd0e2_286404cuda3std3__45__cpo5beginE,@object
	.size		_ZN40_INTERNAL_050de0ee_4_k_cu_14fcd0e2_286404cuda3std3__45__cpo5beginE,(_ZN40_INTERNAL_050de0ee_4_k_cu_14fcd0e2_286404cuda3std3__442_GLOBAL__N__050de0ee_4_k_cu_14fcd0e2_286406ignoreE - _ZN40_INTERNAL_050de0ee_4_k_cu_14fcd0e2_286404cuda3std3__45__cpo5beginE)
_ZN40_INTERNAL_050de0ee_4_k_cu_14fcd0e2_286404cuda3std3__45__cpo5beginE:
	.zero		1
	.type		_ZN40_INTERNAL_050de0ee_4_k_cu_14fcd0e2_286404cuda3std3__442_GLOBAL__N__050de0ee_4_k_cu_14fcd0e2_286406ignoreE,@object
	.size		_ZN40_INTERNAL_050de0ee_4_k_cu_14fcd0e2_286404cuda3std3__442_GLOBAL__N__050de0ee_4_k_cu_14fcd0e2_286406ignoreE,(_ZN40_INTERNAL_050de0ee_4_k_cu_14fcd0e2_286404cute7productE - _ZN40_INTERNAL_050de0ee_4_k_cu_14fcd0e2_286404cuda3std3__442_GLOBAL__N__050de0ee_4_k_cu_14fcd0e2_286406ignoreE)
_ZN40_INTERNAL_050de0ee_4_k_cu_14fcd0e2_286404cuda3std3__442_GLOBAL__N__050de0ee_4_k_cu_14fcd0e2_286406ignoreE:
	.zero		1
	.type		_ZN40_INTERNAL_050de0ee_4_k_cu_14fcd0e2_286404cute7productE,@object
	.size		_ZN40_INTERNAL_050de0ee_4_k_cu_14fcd0e2_286404cute7productE,(_ZN40_INTERNAL_050de0ee_4_k_cu_14fcd0e2_286404cuda3std3__45__cpo3endE - _ZN40_INTERNAL_050de0ee_4_k_cu_14fcd0e2_286404cute7productE)
_ZN40_INTERNAL_050de0ee_4_k_cu_14fcd0e2_286404cute7productE:
	.zero		1
	.type		_ZN40_INTERNAL_050de0ee_4_k_cu_14fcd0e2_286404cuda3std3__45__cpo3endE,@object
	.size		_ZN40_INTERNAL_050de0ee_4_k_cu_14fcd0e2_286404cuda3std3__45__cpo3endE,(_ZN40_INTERNAL_050de0ee_4_k_cu_14fcd0e2_286404cuda3std3__419piecewise_constructE - _ZN40_INTERNAL_050de0ee_4_k_cu_14fcd0e2_286404cuda3std3__45__cpo3endE)
_ZN40_INTERNAL_050de0ee_4_k_cu_14fcd0e2_286404cuda3std3__45__cpo3endE:
	.zero		1
	.type		_ZN40_INTERNAL_050de0ee_4_k_cu_14fcd0e2_286404cuda3std3__419piecewise_constructE,@object
	.size		_ZN40_INTERNAL_050de0ee_4_k_cu_14fcd0e2_286404cuda3std3__419piecewise_constructE,(_ZN40_INTERNAL_050de0ee_4_k_cu_14fcd0e2_286404cuda3std3__45__cpo4cendE - _ZN40_INTERNAL_050de0ee_4_k_cu_14fcd0e2_286404cuda3std3__419piecewise_constructE)
_ZN40_INTERNAL_050de0ee_4_k_cu_14fcd0e2_286404cuda3std3__419piecewise_constructE:
	.zero		1
	.type		_ZN40_INTERNAL_050de0ee_4_k_cu_14fcd0e2_286404cuda3std3__45__cpo4cendE,@object
	.size		_ZN40_INTERNAL_050de0ee_4_k_cu_14fcd0e2_286404cuda3std3__45__cpo4cendE,(_ZN40_INTERNAL_050de0ee_4_k_cu_14fcd0e2_286404cuda3std6ranges3__45__cpo4swapE - _ZN40_INTERNAL_050de0ee_4_k_cu_14fcd0e2_286404cuda3std3__45__cpo4cendE)
_ZN40_INTERNAL_050de0ee_4_k_cu_14fcd0e2_286404cuda3std3__45__cpo4cendE:
	.zero		1
	.type		_ZN40_INTERNAL_050de0ee_4_k_cu_14fcd0e2_286404cuda3std6ranges3__45__cpo4swapE,@object
	.size		_ZN40_INTERNAL_050de0ee_4_k_cu_14fcd0e2_286404cuda3std6ranges3__45__cpo4swapE,(.L_10 - _ZN40_INTERNAL_050de0ee_4_k_cu_14fcd0e2_286404cuda3std6ranges3__45__cpo4swapE)
_ZN40_INTERNAL_050de0ee_4_k_cu_14fcd0e2_286404cuda3std6ranges3__45__cpo4swapE:
	.zero		1
.L_10:


//--------------------- .nv.constant0._ZN7cutlass13device_kernelINS_4gemm6kernel13GemmUniversalIN4cute5tupleIJiiiiEEENS1_10collective13CollectiveMmaINS1_35MainloopSm100TmaUmmaWarpSpecializedILi17ELi2ELi4ENS5_IJNS4_1CILi1EEESB_SB_EEEEENS5_IJNSA_ILi64EEENSA_ILi128EEESE_EEEaNS5_IJlSB_lEEEaSH_NS4_8TiledMMAINS4_8MMA_AtomIJNS4_15SM100_MMA_S8_SSIaaiLi64ELi128ELNS4_4UMMA5MajorE0ELSM_0ELNSL_8SaturateE0EEEEEENS4_6LayoutISC_NS5_IJNSA_ILi0EEESR_SR_EEEEENS5_IJNS4_10UnderscoreESU_SU_EEEEENS4_13SM90_TMA_LOADENS4_14ComposedLayoutINS4_7SwizzleILi2ELi4ELi3EEENS4_18smem_ptr_flag_bitsILi8EEENSQ_INS5_IJNSA_ILi8EEESE_EEENS5_IJSE_SB_EEEEEEEvNS4_8identityESX_S17_vS18_EENS_8epilogue10collective18CollectiveEpilogueINS1A_23Sm100TmaWarpSpecializedILi2ELi2ELi32ELb0ELb0EEEJSG_NS5_IJNSQ_ISE_SB_EES1F_EEEaSH_aSH_NS1A_6fusion15FusionCallbacksIS1E_NS1H_17LinearCombinationIaiaiLNS_15FloatRoundStyleE2EEESG_S1G_JEEENS4_5SM1004TMEM4LOAD26SM100_TMEM_LOAD_16dp32b32xESX_S17_NS4_39AutoVectorizingCopyWithAssumedAlignmentILi128EEENS4_14SM90_TMA_STOREES17_S1S_S1S_EEEvvEEEEvNT_6ParamsE --------------------------
	.section	.nv.constant0._ZN7cutlass13device_kernelINS_4gemm6kernel13GemmUniversalIN4cute5tupleIJiiiiEEENS1_10collective13CollectiveMmaINS1_35MainloopSm100TmaUmmaWarpSpecializedILi17ELi2ELi4ENS5_IJNS4_1CILi1EEESB_SB_EEEEENS5_IJNSA_ILi64EEENSA_ILi128EEESE_EEEaNS5_IJlSB_lEEEaSH_NS4_8TiledMMAINS4_8MMA_AtomIJNS4_15SM100_MMA_S8_SSIaaiLi64ELi128ELNS4_4UMMA5MajorE0ELSM_0ELNSL_8SaturateE0EEEEEENS4_6LayoutISC_NS5_IJNSA_ILi0EEESR_SR_EEEEENS5_IJNS4_10UnderscoreESU_SU_EEEEENS4_13SM90_TMA_LOADENS4_14ComposedLayoutINS4_7SwizzleILi2ELi4ELi3EEENS4_18smem_ptr_flag_bitsILi8EEENSQ_INS5_IJNSA_ILi8EEESE_EEENS5_IJSE_SB_EEEEEEEvNS4_8identityESX_S17_vS18_EENS_8epilogue10collective18CollectiveEpilogueINS1A_23Sm100TmaWarpSpecializedILi2ELi2ELi32ELb0ELb0EEEJSG_NS5_IJNSQ_ISE_SB_EES1F_EEEaSH_aSH_NS1A_6fusion15FusionCallbacksIS1E_NS1H_17LinearCombinationIaiaiLNS_15FloatRoundStyleE2EEESG_S1G_JEEENS4_5SM1004TMEM4LOAD26SM100_TMEM_LOAD_16dp32b32xESX_S17_NS4_39AutoVectorizingCopyWithAssumedAlignmentILi128EEENS4_14SM90_TMA_STOREES17_S1S_S1S_EEEvvEEEEvNT_6ParamsE,"a",@progbits
	.sectionflags	@""
	.align	4
.nv.constant0._ZN7cutlass13device_kernelINS_4gemm6kernel13GemmUniversalIN4cute5tupleIJiiiiEEENS1_10collective13CollectiveMmaINS1_35MainloopSm100TmaUmmaWarpSpecializedILi17ELi2ELi4ENS5_IJNS4_1CILi1EEESB_SB_EEEEENS5_IJNSA_ILi64EEENSA_ILi128EEESE_EEEaNS5_IJlSB_lEEEaSH_NS4_8TiledMMAINS4_8MMA_AtomIJNS4_15SM100_MMA_S8_SSIaaiLi64ELi128ELNS4_4UMMA5MajorE0ELSM_0ELNSL_8SaturateE0EEEEEENS4_6LayoutISC_NS5_IJNSA_ILi0EEESR_SR_EEEEENS5_IJNS4_10UnderscoreESU_SU_EEEEENS4_13SM90_TMA_LOADENS4_14ComposedLayoutINS4_7SwizzleILi2ELi4ELi3EEENS4_18smem_ptr_flag_bitsILi8EEENSQ_INS5_IJNSA_ILi8EEESE_EEENS5_IJSE_SB_EEEEEEEvNS4_8identityESX_S17_vS18_EENS_8epilogue10collective18CollectiveEpilogueINS1A_23Sm100TmaWarpSpecializedILi2ELi2ELi32ELb0ELb0EEEJSG_NS5_IJNSQ_ISE_SB_EES1F_EEEaSH_aSH_NS1A_6fusion15FusionCallbacksIS1E_NS1H_17LinearCombinationIaiaiLNS_15FloatRoundStyleE2EEESG_S1G_JEEENS4_5SM1004TMEM4LOAD26SM100_TMEM_LOAD_16dp32b32xESX_S17_NS4_39AutoVectorizingCopyWithAssumedAlignmentILi128EEENS4_14SM90_TMA_STOREES17_S1S_S1S_EEEvvEEEEvNT_6ParamsE:
	.zero		2944


//--------------------- SYMBOLS --------------------------

	.type		.nv.reservedSmem.offset0,@object
	.size		.nv.reservedSmem.offset0,0x4
	.type		.nv.reservedSmem.cap,@object
	.size		.nv.reservedSmem.cap,0x4
	.type		__assertfail,@function
